//
// Generated by NVIDIA NVVM Compiler
//
// Compiler Build ID: CL-36424714
// Cuda compilation tools, release 13.0, V13.0.88
// Based on NVVM 20.0.0
//

.version 9.0
.target sm_100
.address_size 64

	// .globl	_Z15fill_dart_countPi
.global .align 4 .b8 precalc_xorwow_matrix[102400];
.global .align 4 .b8 precalc_xorwow_offset_matrix[102400];
.global .align 4 .b8 mrg32k3aM1[2304];
.global .align 4 .b8 mrg32k3aM2[2304];
.global .align 4 .b8 mrg32k3aM1SubSeq[2016];
.global .align 4 .b8 mrg32k3aM2SubSeq[2016];
.global .align 4 .b8 mrg32k3aM1Seq[2304];
.global .align 4 .b8 mrg32k3aM2Seq[2304];
.const .align 8 .b8 __cr_lgamma_table[72];
// _ZZ15fill_dart_countPiE14dart_in_thread has been demoted

.visible .entry _Z15fill_dart_countPi(
	.param .u64 .ptr .align 1 _Z15fill_dart_countPi_param_0
)
{
	.local .align 8 .b8 	__local_depot0[48];
	.reg .b64 	%SP;
	.reg .b64 	%SPL;
	.reg .pred 	%p<74>;
	.reg .b32 	%r<1381>;
	.reg .b32 	%f<17>;
	.reg .b64 	%rd<32>;
	.reg .b64 	%fd<17>;
	// demoted variable
	.shared .align 4 .b8 _ZZ15fill_dart_countPiE14dart_in_thread[4096];
	mov.u64 	%SPL, __local_depot0;
	ld.param.u64 	%rd13, [_Z15fill_dart_countPi_param_0];
	add.u64 	%rd1, %SPL, 0;
	mov.u32 	%r1, %ctaid.x;
	mov.u32 	%r577, %ntid.x;
	mov.u32 	%r2, %tid.x;
	mad.lo.s32 	%r3, %r1, %r577, %r2;
	// begin inline asm
	mov.u64 	%rd14, %clock64;
	// end inline asm
	cvt.u32.u64 	%r578, %rd14;
	xor.b32  	%r579, %r578, -1429050551;
	mul.lo.s32 	%r4, %r579, 1099087573;
	{ .reg .b32 tmp; mov.b64 {tmp, %r580}, %rd14; }
	xor.b32  	%r5, %r580, -136515619;
	mul.lo.s32 	%r581, %r5, -1703105765;
	add.s32 	%r582, %r4, %r581;
	add.s32 	%r583, %r582, 6615241;
	add.s32 	%r1102, %r4, 123456789;
	st.local.v2.u32 	[%rd1], {%r583, %r1102};
	xor.b32  	%r1101, %r4, 362436069;
	add.s32 	%r1100, %r581, 521288629;
	st.local.v2.u32 	[%rd1+8], {%r1101, %r1100};
	xor.b32  	%r1099, %r581, 88675123;
	add.s32 	%r1098, %r4, 5783321;
	st.local.v2.u32 	[%rd1+16], {%r1099, %r1098};
	setp.eq.s32 	%p1, %r3, 0;
	@%p1 bra 	$L__BB0_115;
	cvt.s64.s32 	%rd30, %r3;
	mov.b32 	%r1085, 0;
$L__BB0_2:
	mov.u64 	%rd3, %rd30;
	and.b64  	%rd4, %rd3, 3;
	setp.eq.s64 	%p2, %rd4, 0;
	@%p2 bra 	$L__BB0_114;
	mul.wide.u32 	%rd16, %r1085, 3200;
	mov.u64 	%rd17, precalc_xorwow_matrix;
	add.s64 	%rd5, %rd17, %rd16;
	mov.b32 	%r1098, 0;
	mov.u32 	%r1099, %r1098;
	mov.u32 	%r1100, %r1098;
	mov.u32 	%r1101, %r1098;
	mov.u32 	%r1102, %r1098;
	mov.u32 	%r1091, %r1098;
$L__BB0_4:
	mul.wide.u32 	%rd18, %r1091, 4;
	add.s64 	%rd19, %rd1, %rd18;
	ld.local.u32 	%r23, [%rd19+4];
	shl.b32 	%r24, %r1091, 5;
	mov.b32 	%r1097, 0;
$L__BB0_5:
	.pragma "nounroll";
	shr.u32 	%r587, %r23, %r1097;
	and.b32  	%r588, %r587, 1;
	setp.eq.b32 	%p3, %r588, 1;
	not.pred 	%p4, %p3;
	add.s32 	%r589, %r24, %r1097;
	mul.lo.s32 	%r590, %r589, 5;
	mul.wide.u32 	%rd20, %r590, 4;
	add.s64 	%rd6, %rd5, %rd20;
	@%p4 bra 	$L__BB0_7;
	ld.global.u32 	%r591, [%rd6];
	xor.b32  	%r1102, %r1102, %r591;
	ld.global.u32 	%r592, [%rd6+4];
	xor.b32  	%r1101, %r1101, %r592;
	ld.global.u32 	%r593, [%rd6+8];
	xor.b32  	%r1100, %r1100, %r593;
	ld.global.u32 	%r594, [%rd6+12];
	xor.b32  	%r1099, %r1099, %r594;
	ld.global.u32 	%r595, [%rd6+16];
	xor.b32  	%r1098, %r1098, %r595;
$L__BB0_7:
	and.b32  	%r597, %r587, 2;
	setp.eq.s32 	%p5, %r597, 0;
	@%p5 bra 	$L__BB0_9;
	ld.global.u32 	%r598, [%rd6+20];
	xor.b32  	%r1102, %r1102, %r598;
	ld.global.u32 	%r599, [%rd6+24];
	xor.b32  	%r1101, %r1101, %r599;
	ld.global.u32 	%r600, [%rd6+28];
	xor.b32  	%r1100, %r1100, %r600;
	ld.global.u32 	%r601, [%rd6+32];
	xor.b32  	%r1099, %r1099, %r601;
	ld.global.u32 	%r602, [%rd6+36];
	xor.b32  	%r1098, %r1098, %r602;
$L__BB0_9:
	and.b32  	%r604, %r587, 4;
	setp.eq.s32 	%p6, %r604, 0;
	@%p6 bra 	$L__BB0_11;
	ld.global.u32 	%r605, [%rd6+40];
	xor.b32  	%r1102, %r1102, %r605;
	ld.global.u32 	%r606, [%rd6+44];
	xor.b32  	%r1101, %r1101, %r606;
	ld.global.u32 	%r607, [%rd6+48];
	xor.b32  	%r1100, %r1100, %r607;
	ld.global.u32 	%r608, [%rd6+52];
	xor.b32  	%r1099, %r1099, %r608;
	ld.global.u32 	%r609, [%rd6+56];
	xor.b32  	%r1098, %r1098, %r609;
$L__BB0_11:
	and.b32  	%r611, %r587, 8;
	setp.eq.s32 	%p7, %r611, 0;
	@%p7 bra 	$L__BB0_13;
	ld.global.u32 	%r612, [%rd6+60];
	xor.b32  	%r1102, %r1102, %r612;
	ld.global.u32 	%r613, [%rd6+64];
	xor.b32  	%r1101, %r1101, %r613;
	ld.global.u32 	%r614, [%rd6+68];
	xor.b32  	%r1100, %r1100, %r614;
	ld.global.u32 	%r615, [%rd6+72];
	xor.b32  	%r1099, %r1099, %r615;
	ld.global.u32 	%r616, [%rd6+76];
	xor.b32  	%r1098, %r1098, %r616;
$L__BB0_13:
	and.b32  	%r618, %r587, 16;
	setp.eq.s32 	%p8, %r618, 0;
	@%p8 bra 	$L__BB0_15;
	ld.global.u32 	%r619, [%rd6+80];
	xor.b32  	%r1102, %r1102, %r619;
	ld.global.u32 	%r620, [%rd6+84];
	xor.b32  	%r1101, %r1101, %r620;
	ld.global.u32 	%r621, [%rd6+88];
	xor.b32  	%r1100, %r1100, %r621;
	ld.global.u32 	%r622, [%rd6+92];
	xor.b32  	%r1099, %r1099, %r622;
	ld.global.u32 	%r623, [%rd6+96];
	xor.b32  	%r1098, %r1098, %r623;
$L__BB0_15:
	and.b32  	%r625, %r587, 32;
	setp.eq.s32 	%p9, %r625, 0;
	@%p9 bra 	$L__BB0_17;
	ld.global.u32 	%r626, [%rd6+100];
	xor.b32  	%r1102, %r1102, %r626;
	ld.global.u32 	%r627, [%rd6+104];
	xor.b32  	%r1101, %r1101, %r627;
	ld.global.u32 	%r628, [%rd6+108];
	xor.b32  	%r1100, %r1100, %r628;
	ld.global.u32 	%r629, [%rd6+112];
	xor.b32  	%r1099, %r1099, %r629;
	ld.global.u32 	%r630, [%rd6+116];
	xor.b32  	%r1098, %r1098, %r630;
$L__BB0_17:
	and.b32  	%r632, %r587, 64;
	setp.eq.s32 	%p10, %r632, 0;
	@%p10 bra 	$L__BB0_19;
	ld.global.u32 	%r633, [%rd6+120];
	xor.b32  	%r1102, %r1102, %r633;
	ld.global.u32 	%r634, [%rd6+124];
	xor.b32  	%r1101, %r1101, %r634;
	ld.global.u32 	%r635, [%rd6+128];
	xor.b32  	%r1100, %r1100, %r635;
	ld.global.u32 	%r636, [%rd6+132];
	xor.b32  	%r1099, %r1099, %r636;
	ld.global.u32 	%r637, [%rd6+136];
	xor.b32  	%r1098, %r1098, %r637;
$L__BB0_19:
	and.b32  	%r639, %r587, 128;
	setp.eq.s32 	%p11, %r639, 0;
	@%p11 bra 	$L__BB0_21;
	ld.global.u32 	%r640, [%rd6+140];
	xor.b32  	%r1102, %r1102, %r640;
	ld.global.u32 	%r641, [%rd6+144];
	xor.b32  	%r1101, %r1101, %r641;
	ld.global.u32 	%r642, [%rd6+148];
	xor.b32  	%r1100, %r1100, %r642;
	ld.global.u32 	%r643, [%rd6+152];
	xor.b32  	%r1099, %r1099, %r643;
	ld.global.u32 	%r644, [%rd6+156];
	xor.b32  	%r1098, %r1098, %r644;
$L__BB0_21:
	and.b32  	%r646, %r587, 256;
	setp.eq.s32 	%p12, %r646, 0;
	@%p12 bra 	$L__BB0_23;
	ld.global.u32 	%r647, [%rd6+160];
	xor.b32  	%r1102, %r1102, %r647;
	ld.global.u32 	%r648, [%rd6+164];
	xor.b32  	%r1101, %r1101, %r648;
	ld.global.u32 	%r649, [%rd6+168];
	xor.b32  	%r1100, %r1100, %r649;
	ld.global.u32 	%r650, [%rd6+172];
	xor.b32  	%r1099, %r1099, %r650;
	ld.global.u32 	%r651, [%rd6+176];
	xor.b32  	%r1098, %r1098, %r651;
$L__BB0_23:
	and.b32  	%r653, %r587, 512;
	setp.eq.s32 	%p13, %r653, 0;
	@%p13 bra 	$L__BB0_25;
	ld.global.u32 	%r654, [%rd6+180];
	xor.b32  	%r1102, %r1102, %r654;
	ld.global.u32 	%r655, [%rd6+184];
	xor.b32  	%r1101, %r1101, %r655;
	ld.global.u32 	%r656, [%rd6+188];
	xor.b32  	%r1100, %r1100, %r656;
	ld.global.u32 	%r657, [%rd6+192];
	xor.b32  	%r1099, %r1099, %r657;
	ld.global.u32 	%r658, [%rd6+196];
	xor.b32  	%r1098, %r1098, %r658;
$L__BB0_25:
	and.b32  	%r660, %r587, 1024;
	setp.eq.s32 	%p14, %r660, 0;
	@%p14 bra 	$L__BB0_27;
	ld.global.u32 	%r661, [%rd6+200];
	xor.b32  	%r1102, %r1102, %r661;
	ld.global.u32 	%r662, [%rd6+204];
	xor.b32  	%r1101, %r1101, %r662;
	ld.global.u32 	%r663, [%rd6+208];
	xor.b32  	%r1100, %r1100, %r663;
	ld.global.u32 	%r664, [%rd6+212];
	xor.b32  	%r1099, %r1099, %r664;
	ld.global.u32 	%r665, [%rd6+216];
	xor.b32  	%r1098, %r1098, %r665;
$L__BB0_27:
	and.b32  	%r667, %r587, 2048;
	setp.eq.s32 	%p15, %r667, 0;
	@%p15 bra 	$L__BB0_29;
	ld.global.u32 	%r668, [%rd6+220];
	xor.b32  	%r1102, %r1102, %r668;
	ld.global.u32 	%r669, [%rd6+224];
	xor.b32  	%r1101, %r1101, %r669;
	ld.global.u32 	%r670, [%rd6+228];
	xor.b32  	%r1100, %r1100, %r670;
	ld.global.u32 	%r671, [%rd6+232];
	xor.b32  	%r1099, %r1099, %r671;
	ld.global.u32 	%r672, [%rd6+236];
	xor.b32  	%r1098, %r1098, %r672;
$L__BB0_29:
	and.b32  	%r674, %r587, 4096;
	setp.eq.s32 	%p16, %r674, 0;
	@%p16 bra 	$L__BB0_31;
	ld.global.u32 	%r675, [%rd6+240];
	xor.b32  	%r1102, %r1102, %r675;
	ld.global.u32 	%r676, [%rd6+244];
	xor.b32  	%r1101, %r1101, %r676;
	ld.global.u32 	%r677, [%rd6+248];
	xor.b32  	%r1100, %r1100, %r677;
	ld.global.u32 	%r678, [%rd6+252];
	xor.b32  	%r1099, %r1099, %r678;
	ld.global.u32 	%r679, [%rd6+256];
	xor.b32  	%r1098, %r1098, %r679;
$L__BB0_31:
	and.b32  	%r681, %r587, 8192;
	setp.eq.s32 	%p17, %r681, 0;
	@%p17 bra 	$L__BB0_33;
	ld.global.u32 	%r682, [%rd6+260];
	xor.b32  	%r1102, %r1102, %r682;
	ld.global.u32 	%r683, [%rd6+264];
	xor.b32  	%r1101, %r1101, %r683;
	ld.global.u32 	%r684, [%rd6+268];
	xor.b32  	%r1100, %r1100, %r684;
	ld.global.u32 	%r685, [%rd6+272];
	xor.b32  	%r1099, %r1099, %r685;
	ld.global.u32 	%r686, [%rd6+276];
	xor.b32  	%r1098, %r1098, %r686;
$L__BB0_33:
	and.b32  	%r688, %r587, 16384;
	setp.eq.s32 	%p18, %r688, 0;
	@%p18 bra 	$L__BB0_35;
	ld.global.u32 	%r689, [%rd6+280];
	xor.b32  	%r1102, %r1102, %r689;
	ld.global.u32 	%r690, [%rd6+284];
	xor.b32  	%r1101, %r1101, %r690;
	ld.global.u32 	%r691, [%rd6+288];
	xor.b32  	%r1100, %r1100, %r691;
	ld.global.u32 	%r692, [%rd6+292];
	xor.b32  	%r1099, %r1099, %r692;
	ld.global.u32 	%r693, [%rd6+296];
	xor.b32  	%r1098, %r1098, %r693;
$L__BB0_35:
	and.b32  	%r695, %r587, 32768;
	setp.eq.s32 	%p19, %r695, 0;
	@%p19 bra 	$L__BB0_37;
	ld.global.u32 	%r696, [%rd6+300];
	xor.b32  	%r1102, %r1102, %r696;
	ld.global.u32 	%r697, [%rd6+304];
	xor.b32  	%r1101, %r1101, %r697;
	ld.global.u32 	%r698, [%rd6+308];
	xor.b32  	%r1100, %r1100, %r698;
	ld.global.u32 	%r699, [%rd6+312];
	xor.b32  	%r1099, %r1099, %r699;
	ld.global.u32 	%r700, [%rd6+316];
	xor.b32  	%r1098, %r1098, %r700;
$L__BB0_37:
	add.s32 	%r1097, %r1097, 16;
	setp.ne.s32 	%p20, %r1097, 32;
	@%p20 bra 	$L__BB0_5;
	mad.lo.s32 	%r701, %r1091, -31, %r24;
	add.s32 	%r1091, %r701, 1;
	setp.ne.s32 	%p21, %r1091, 5;
	@%p21 bra 	$L__BB0_4;
	st.local.u32 	[%rd1+4], %r1102;
	st.local.v2.u32 	[%rd1+8], {%r1101, %r1100};
	st.local.v2.u32 	[%rd1+16], {%r1099, %r1098};
	setp.eq.s64 	%p22, %rd4, 1;
	@%p22 bra 	$L__BB0_114;
	mov.b32 	%r1098, 0;
	mov.u32 	%r1099, %r1098;
	mov.u32 	%r1100, %r1098;
	mov.u32 	%r1101, %r1098;
	mov.u32 	%r1102, %r1098;
	mov.u32 	%r1183, %r1098;
$L__BB0_41:
	mul.wide.u32 	%rd21, %r1183, 4;
	add.s64 	%rd22, %rd1, %rd21;
	ld.local.u32 	%r199, [%rd22+4];
	shl.b32 	%r200, %r1183, 5;
	mov.b32 	%r1189, 0;
$L__BB0_42:
	.pragma "nounroll";
	shr.u32 	%r704, %r199, %r1189;
	and.b32  	%r705, %r704, 1;
	setp.eq.b32 	%p23, %r705, 1;
	not.pred 	%p24, %p23;
	add.s32 	%r706, %r200, %r1189;
	mul.lo.s32 	%r707, %r706, 5;
	mul.wide.u32 	%rd23, %r707, 4;
	add.s64 	%rd7, %rd5, %rd23;
	@%p24 bra 	$L__BB0_44;
	ld.global.u32 	%r708, [%rd7];
	xor.b32  	%r1102, %r1102, %r708;
	ld.global.u32 	%r709, [%rd7+4];
	xor.b32  	%r1101, %r1101, %r709;
	ld.global.u32 	%r710, [%rd7+8];
	xor.b32  	%r1100, %r1100, %r710;
	ld.global.u32 	%r711, [%rd7+12];
	xor.b32  	%r1099, %r1099, %r711;
	ld.global.u32 	%r712, [%rd7+16];
	xor.b32  	%r1098, %r1098, %r712;
$L__BB0_44:
	and.b32  	%r714, %r704, 2;
	setp.eq.s32 	%p25, %r714, 0;
	@%p25 bra 	$L__BB0_46;
	ld.global.u32 	%r715, [%rd7+20];
	xor.b32  	%r1102, %r1102, %r715;
	ld.global.u32 	%r716, [%rd7+24];
	xor.b32  	%r1101, %r1101, %r716;
	ld.global.u32 	%r717, [%rd7+28];
	xor.b32  	%r1100, %r1100, %r717;
	ld.global.u32 	%r718, [%rd7+32];
	xor.b32  	%r1099, %r1099, %r718;
	ld.global.u32 	%r719, [%rd7+36];
	xor.b32  	%r1098, %r1098, %r719;
$L__BB0_46:
	and.b32  	%r721, %r704, 4;
	setp.eq.s32 	%p26, %r721, 0;
	@%p26 bra 	$L__BB0_48;
	ld.global.u32 	%r722, [%rd7+40];
	xor.b32  	%r1102, %r1102, %r722;
	ld.global.u32 	%r723, [%rd7+44];
	xor.b32  	%r1101, %r1101, %r723;
	ld.global.u32 	%r724, [%rd7+48];
	xor.b32  	%r1100, %r1100, %r724;
	ld.global.u32 	%r725, [%rd7+52];
	xor.b32  	%r1099, %r1099, %r725;
	ld.global.u32 	%r726, [%rd7+56];
	xor.b32  	%r1098, %r1098, %r726;
$L__BB0_48:
	and.b32  	%r728, %r704, 8;
	setp.eq.s32 	%p27, %r728, 0;
	@%p27 bra 	$L__BB0_50;
	ld.global.u32 	%r729, [%rd7+60];
	xor.b32  	%r1102, %r1102, %r729;
	ld.global.u32 	%r730, [%rd7+64];
	xor.b32  	%r1101, %r1101, %r730;
	ld.global.u32 	%r731, [%rd7+68];
	xor.b32  	%r1100, %r1100, %r731;
	ld.global.u32 	%r732, [%rd7+72];
	xor.b32  	%r1099, %r1099, %r732;
	ld.global.u32 	%r733, [%rd7+76];
	xor.b32  	%r1098, %r1098, %r733;
$L__BB0_50:
	and.b32  	%r735, %r704, 16;
	setp.eq.s32 	%p28, %r735, 0;
	@%p28 bra 	$L__BB0_52;
	ld.global.u32 	%r736, [%rd7+80];
	xor.b32  	%r1102, %r1102, %r736;
	ld.global.u32 	%r737, [%rd7+84];
	xor.b32  	%r1101, %r1101, %r737;
	ld.global.u32 	%r738, [%rd7+88];
	xor.b32  	%r1100, %r1100, %r738;
	ld.global.u32 	%r739, [%rd7+92];
	xor.b32  	%r1099, %r1099, %r739;
	ld.global.u32 	%r740, [%rd7+96];
	xor.b32  	%r1098, %r1098, %r740;
$L__BB0_52:
	and.b32  	%r742, %r704, 32;
	setp.eq.s32 	%p29, %r742, 0;
	@%p29 bra 	$L__BB0_54;
	ld.global.u32 	%r743, [%rd7+100];
	xor.b32  	%r1102, %r1102, %r743;
	ld.global.u32 	%r744, [%rd7+104];
	xor.b32  	%r1101, %r1101, %r744;
	ld.global.u32 	%r745, [%rd7+108];
	xor.b32  	%r1100, %r1100, %r745;
	ld.global.u32 	%r746, [%rd7+112];
	xor.b32  	%r1099, %r1099, %r746;
	ld.global.u32 	%r747, [%rd7+116];
	xor.b32  	%r1098, %r1098, %r747;
$L__BB0_54:
	and.b32  	%r749, %r704, 64;
	setp.eq.s32 	%p30, %r749, 0;
	@%p30 bra 	$L__BB0_56;
	ld.global.u32 	%r750, [%rd7+120];
	xor.b32  	%r1102, %r1102, %r750;
	ld.global.u32 	%r751, [%rd7+124];
	xor.b32  	%r1101, %r1101, %r751;
	ld.global.u32 	%r752, [%rd7+128];
	xor.b32  	%r1100, %r1100, %r752;
	ld.global.u32 	%r753, [%rd7+132];
	xor.b32  	%r1099, %r1099, %r753;
	ld.global.u32 	%r754, [%rd7+136];
	xor.b32  	%r1098, %r1098, %r754;
$L__BB0_56:
	and.b32  	%r756, %r704, 128;
	setp.eq.s32 	%p31, %r756, 0;
	@%p31 bra 	$L__BB0_58;
	ld.global.u32 	%r757, [%rd7+140];
	xor.b32  	%r1102, %r1102, %r757;
	ld.global.u32 	%r758, [%rd7+144];
	xor.b32  	%r1101, %r1101, %r758;
	ld.global.u32 	%r759, [%rd7+148];
	xor.b32  	%r1100, %r1100, %r759;
	ld.global.u32 	%r760, [%rd7+152];
	xor.b32  	%r1099, %r1099, %r760;
	ld.global.u32 	%r761, [%rd7+156];
	xor.b32  	%r1098, %r1098, %r761;
$L__BB0_58:
	and.b32  	%r763, %r704, 256;
	setp.eq.s32 	%p32, %r763, 0;
	@%p32 bra 	$L__BB0_60;
	ld.global.u32 	%r764, [%rd7+160];
	xor.b32  	%r1102, %r1102, %r764;
	ld.global.u32 	%r765, [%rd7+164];
	xor.b32  	%r1101, %r1101, %r765;
	ld.global.u32 	%r766, [%rd7+168];
	xor.b32  	%r1100, %r1100, %r766;
	ld.global.u32 	%r767, [%rd7+172];
	xor.b32  	%r1099, %r1099, %r767;
	ld.global.u32 	%r768, [%rd7+176];
	xor.b32  	%r1098, %r1098, %r768;
$L__BB0_60:
	and.b32  	%r770, %r704, 512;
	setp.eq.s32 	%p33, %r770, 0;
	@%p33 bra 	$L__BB0_62;
	ld.global.u32 	%r771, [%rd7+180];
	xor.b32  	%r1102, %r1102, %r771;
	ld.global.u32 	%r772, [%rd7+184];
	xor.b32  	%r1101, %r1101, %r772;
	ld.global.u32 	%r773, [%rd7+188];
	xor.b32  	%r1100, %r1100, %r773;
	ld.global.u32 	%r774, [%rd7+192];
	xor.b32  	%r1099, %r1099, %r774;
	ld.global.u32 	%r775, [%rd7+196];
	xor.b32  	%r1098, %r1098, %r775;
$L__BB0_62:
	and.b32  	%r777, %r704, 1024;
	setp.eq.s32 	%p34, %r777, 0;
	@%p34 bra 	$L__BB0_64;
	ld.global.u32 	%r778, [%rd7+200];
	xor.b32  	%r1102, %r1102, %r778;
	ld.global.u32 	%r779, [%rd7+204];
	xor.b32  	%r1101, %r1101, %r779;
	ld.global.u32 	%r780, [%rd7+208];
	xor.b32  	%r1100, %r1100, %r780;
	ld.global.u32 	%r781, [%rd7+212];
	xor.b32  	%r1099, %r1099, %r781;
	ld.global.u32 	%r782, [%rd7+216];
	xor.b32  	%r1098, %r1098, %r782;
$L__BB0_64:
	and.b32  	%r784, %r704, 2048;
	setp.eq.s32 	%p35, %r784, 0;
	@%p35 bra 	$L__BB0_66;
	ld.global.u32 	%r785, [%rd7+220];
	xor.b32  	%r1102, %r1102, %r785;
	ld.global.u32 	%r786, [%rd7+224];
	xor.b32  	%r1101, %r1101, %r786;
	ld.global.u32 	%r787, [%rd7+228];
	xor.b32  	%r1100, %r1100, %r787;
	ld.global.u32 	%r788, [%rd7+232];
	xor.b32  	%r1099, %r1099, %r788;
	ld.global.u32 	%r789, [%rd7+236];
	xor.b32  	%r1098, %r1098, %r789;
$L__BB0_66:
	and.b32  	%r791, %r704, 4096;
	setp.eq.s32 	%p36, %r791, 0;
	@%p36 bra 	$L__BB0_68;
	ld.global.u32 	%r792, [%rd7+240];
	xor.b32  	%r1102, %r1102, %r792;
	ld.global.u32 	%r793, [%rd7+244];
	xor.b32  	%r1101, %r1101, %r793;
	ld.global.u32 	%r794, [%rd7+248];
	xor.b32  	%r1100, %r1100, %r794;
	ld.global.u32 	%r795, [%rd7+252];
	xor.b32  	%r1099, %r1099, %r795;
	ld.global.u32 	%r796, [%rd7+256];
	xor.b32  	%r1098, %r1098, %r796;
$L__BB0_68:
	and.b32  	%r798, %r704, 8192;
	setp.eq.s32 	%p37, %r798, 0;
	@%p37 bra 	$L__BB0_70;
	ld.global.u32 	%r799, [%rd7+260];
	xor.b32  	%r1102, %r1102, %r799;
	ld.global.u32 	%r800, [%rd7+264];
	xor.b32  	%r1101, %r1101, %r800;
	ld.global.u32 	%r801, [%rd7+268];
	xor.b32  	%r1100, %r1100, %r801;
	ld.global.u32 	%r802, [%rd7+272];
	xor.b32  	%r1099, %r1099, %r802;
	ld.global.u32 	%r803, [%rd7+276];
	xor.b32  	%r1098, %r1098, %r803;
$L__BB0_70:
	and.b32  	%r805, %r704, 16384;
	setp.eq.s32 	%p38, %r805, 0;
	@%p38 bra 	$L__BB0_72;
	ld.global.u32 	%r806, [%rd7+280];
	xor.b32  	%r1102, %r1102, %r806;
	ld.global.u32 	%r807, [%rd7+284];
	xor.b32  	%r1101, %r1101, %r807;
	ld.global.u32 	%r808, [%rd7+288];
	xor.b32  	%r1100, %r1100, %r808;
	ld.global.u32 	%r809, [%rd7+292];
	xor.b32  	%r1099, %r1099, %r809;
	ld.global.u32 	%r810, [%rd7+296];
	xor.b32  	%r1098, %r1098, %r810;
$L__BB0_72:
	and.b32  	%r812, %r704, 32768;
	setp.eq.s32 	%p39, %r812, 0;
	@%p39 bra 	$L__BB0_74;
	ld.global.u32 	%r813, [%rd7+300];
	xor.b32  	%r1102, %r1102, %r813;
	ld.global.u32 	%r814, [%rd7+304];
	xor.b32  	%r1101, %r1101, %r814;
	ld.global.u32 	%r815, [%rd7+308];
	xor.b32  	%r1100, %r1100, %r815;
	ld.global.u32 	%r816, [%rd7+312];
	xor.b32  	%r1099, %r1099, %r816;
	ld.global.u32 	%r817, [%rd7+316];
	xor.b32  	%r1098, %r1098, %r817;
$L__BB0_74:
	add.s32 	%r1189, %r1189, 16;
	setp.ne.s32 	%p40, %r1189, 32;
	@%p40 bra 	$L__BB0_42;
	mad.lo.s32 	%r818, %r1183, -31, %r200;
	add.s32 	%r1183, %r818, 1;
	setp.ne.s32 	%p41, %r1183, 5;
	@%p41 bra 	$L__BB0_41;
	st.local.u32 	[%rd1+4], %r1102;
	st.local.v2.u32 	[%rd1+8], {%r1101, %r1100};
	st.local.v2.u32 	[%rd1+16], {%r1099, %r1098};
	setp.ne.s64 	%p42, %rd4, 3;
	@%p42 bra 	$L__BB0_114;
	mov.b32 	%r1098, 0;
	mov.u32 	%r1099, %r1098;
	mov.u32 	%r1100, %r1098;
	mov.u32 	%r1101, %r1098;
	mov.u32 	%r1102, %r1098;
	mov.u32 	%r1275, %r1098;
$L__BB0_78:
	mul.wide.u32 	%rd24, %r1275, 4;
	add.s64 	%rd25, %rd1, %rd24;
	ld.local.u32 	%r375, [%rd25+4];
	shl.b32 	%r376, %r1275, 5;
	mov.b32 	%r1281, 0;
$L__BB0_79:
	.pragma "nounroll";
	shr.u32 	%r821, %r375, %r1281;
	and.b32  	%r822, %r821, 1;
	setp.eq.b32 	%p43, %r822, 1;
	not.pred 	%p44, %p43;
	add.s32 	%r823, %r376, %r1281;
	mul.lo.s32 	%r824, %r823, 5;
	mul.wide.u32 	%rd26, %r824, 4;
	add.s64 	%rd8, %rd5, %rd26;
	@%p44 bra 	$L__BB0_81;
	ld.global.u32 	%r825, [%rd8];
	xor.b32  	%r1102, %r1102, %r825;
	ld.global.u32 	%r826, [%rd8+4];
	xor.b32  	%r1101, %r1101, %r826;
	ld.global.u32 	%r827, [%rd8+8];
	xor.b32  	%r1100, %r1100, %r827;
	ld.global.u32 	%r828, [%rd8+12];
	xor.b32  	%r1099, %r1099, %r828;
	ld.global.u32 	%r829, [%rd8+16];
	xor.b32  	%r1098, %r1098, %r829;
$L__BB0_81:
	and.b32  	%r831, %r821, 2;
	setp.eq.s32 	%p45, %r831, 0;
	@%p45 bra 	$L__BB0_83;
	ld.global.u32 	%r832, [%rd8+20];
	xor.b32  	%r1102, %r1102, %r832;
	ld.global.u32 	%r833, [%rd8+24];
	xor.b32  	%r1101, %r1101, %r833;
	ld.global.u32 	%r834, [%rd8+28];
	xor.b32  	%r1100, %r1100, %r834;
	ld.global.u32 	%r835, [%rd8+32];
	xor.b32  	%r1099, %r1099, %r835;
	ld.global.u32 	%r836, [%rd8+36];
	xor.b32  	%r1098, %r1098, %r836;
$L__BB0_83:
	and.b32  	%r838, %r821, 4;
	setp.eq.s32 	%p46, %r838, 0;
	@%p46 bra 	$L__BB0_85;
	ld.global.u32 	%r839, [%rd8+40];
	xor.b32  	%r1102, %r1102, %r839;
	ld.global.u32 	%r840, [%rd8+44];
	xor.b32  	%r1101, %r1101, %r840;
	ld.global.u32 	%r841, [%rd8+48];
	xor.b32  	%r1100, %r1100, %r841;
	ld.global.u32 	%r842, [%rd8+52];
	xor.b32  	%r1099, %r1099, %r842;
	ld.global.u32 	%r843, [%rd8+56];
	xor.b32  	%r1098, %r1098, %r843;
$L__BB0_85:
	and.b32  	%r845, %r821, 8;
	setp.eq.s32 	%p47, %r845, 0;
	@%p47 bra 	$L__BB0_87;
	ld.global.u32 	%r846, [%rd8+60];
	xor.b32  	%r1102, %r1102, %r846;
	ld.global.u32 	%r847, [%rd8+64];
	xor.b32  	%r1101, %r1101, %r847;
	ld.global.u32 	%r848, [%rd8+68];
	xor.b32  	%r1100, %r1100, %r848;
	ld.global.u32 	%r849, [%rd8+72];
	xor.b32  	%r1099, %r1099, %r849;
	ld.global.u32 	%r850, [%rd8+76];
	xor.b32  	%r1098, %r1098, %r850;
$L__BB0_87:
	and.b32  	%r852, %r821, 16;
	setp.eq.s32 	%p48, %r852, 0;
	@%p48 bra 	$L__BB0_89;
	ld.global.u32 	%r853, [%rd8+80];
	xor.b32  	%r1102, %r1102, %r853;
	ld.global.u32 	%r854, [%rd8+84];
	xor.b32  	%r1101, %r1101, %r854;
	ld.global.u32 	%r855, [%rd8+88];
	xor.b32  	%r1100, %r1100, %r855;
	ld.global.u32 	%r856, [%rd8+92];
	xor.b32  	%r1099, %r1099, %r856;
	ld.global.u32 	%r857, [%rd8+96];
	xor.b32  	%r1098, %r1098, %r857;
$L__BB0_89:
	and.b32  	%r859, %r821, 32;
	setp.eq.s32 	%p49, %r859, 0;
	@%p49 bra 	$L__BB0_91;
	ld.global.u32 	%r860, [%rd8+100];
	xor.b32  	%r1102, %r1102, %r860;
	ld.global.u32 	%r861, [%rd8+104];
	xor.b32  	%r1101, %r1101, %r861;
	ld.global.u32 	%r862, [%rd8+108];
	xor.b32  	%r1100, %r1100, %r862;
	ld.global.u32 	%r863, [%rd8+112];
	xor.b32  	%r1099, %r1099, %r863;
	ld.global.u32 	%r864, [%rd8+116];
	xor.b32  	%r1098, %r1098, %r864;
$L__BB0_91:
	and.b32  	%r866, %r821, 64;
	setp.eq.s32 	%p50, %r866, 0;
	@%p50 bra 	$L__BB0_93;
	ld.global.u32 	%r867, [%rd8+120];
	xor.b32  	%r1102, %r1102, %r867;
	ld.global.u32 	%r868, [%rd8+124];
	xor.b32  	%r1101, %r1101, %r868;
	ld.global.u32 	%r869, [%rd8+128];
	xor.b32  	%r1100, %r1100, %r869;
	ld.global.u32 	%r870, [%rd8+132];
	xor.b32  	%r1099, %r1099, %r870;
	ld.global.u32 	%r871, [%rd8+136];
	xor.b32  	%r1098, %r1098, %r871;
$L__BB0_93:
	and.b32  	%r873, %r821, 128;
	setp.eq.s32 	%p51, %r873, 0;
	@%p51 bra 	$L__BB0_95;
	ld.global.u32 	%r874, [%rd8+140];
	xor.b32  	%r1102, %r1102, %r874;
	ld.global.u32 	%r875, [%rd8+144];
	xor.b32  	%r1101, %r1101, %r875;
	ld.global.u32 	%r876, [%rd8+148];
	xor.b32  	%r1100, %r1100, %r876;
	ld.global.u32 	%r877, [%rd8+152];
	xor.b32  	%r1099, %r1099, %r877;
	ld.global.u32 	%r878, [%rd8+156];
	xor.b32  	%r1098, %r1098, %r878;
$L__BB0_95:
	and.b32  	%r880, %r821, 256;
	setp.eq.s32 	%p52, %r880, 0;
	@%p52 bra 	$L__BB0_97;
	ld.global.u32 	%r881, [%rd8+160];
	xor.b32  	%r1102, %r1102, %r881;
	ld.global.u32 	%r882, [%rd8+164];
	xor.b32  	%r1101, %r1101, %r882;
	ld.global.u32 	%r883, [%rd8+168];
	xor.b32  	%r1100, %r1100, %r883;
	ld.global.u32 	%r884, [%rd8+172];
	xor.b32  	%r1099, %r1099, %r884;
	ld.global.u32 	%r885, [%rd8+176];
	xor.b32  	%r1098, %r1098, %r885;
$L__BB0_97:
	and.b32  	%r887, %r821, 512;
	setp.eq.s32 	%p53, %r887, 0;
	@%p53 bra 	$L__BB0_99;
	ld.global.u32 	%r888, [%rd8+180];
	xor.b32  	%r1102, %r1102, %r888;
	ld.global.u32 	%r889, [%rd8+184];
	xor.b32  	%r1101, %r1101, %r889;
	ld.global.u32 	%r890, [%rd8+188];
	xor.b32  	%r1100, %r1100, %r890;
	ld.global.u32 	%r891, [%rd8+192];
	xor.b32  	%r1099, %r1099, %r891;
	ld.global.u32 	%r892, [%rd8+196];
	xor.b32  	%r1098, %r1098, %r892;
$L__BB0_99:
	and.b32  	%r894, %r821, 1024;
	setp.eq.s32 	%p54, %r894, 0;
	@%p54 bra 	$L__BB0_101;
	ld.global.u32 	%r895, [%rd8+200];
	xor.b32  	%r1102, %r1102, %r895;
	ld.global.u32 	%r896, [%rd8+204];
	xor.b32  	%r1101, %r1101, %r896;
	ld.global.u32 	%r897, [%rd8+208];
	xor.b32  	%r1100, %r1100, %r897;
	ld.global.u32 	%r898, [%rd8+212];
	xor.b32  	%r1099, %r1099, %r898;
	ld.global.u32 	%r899, [%rd8+216];
	xor.b32  	%r1098, %r1098, %r899;
$L__BB0_101:
	and.b32  	%r901, %r821, 2048;
	setp.eq.s32 	%p55, %r901, 0;
	@%p55 bra 	$L__BB0_103;
	ld.global.u32 	%r902, [%rd8+220];
	xor.b32  	%r1102, %r1102, %r902;
	ld.global.u32 	%r903, [%rd8+224];
	xor.b32  	%r1101, %r1101, %r903;
	ld.global.u32 	%r904, [%rd8+228];
	xor.b32  	%r1100, %r1100, %r904;
	ld.global.u32 	%r905, [%rd8+232];
	xor.b32  	%r1099, %r1099, %r905;
	ld.global.u32 	%r906, [%rd8+236];
	xor.b32  	%r1098, %r1098, %r906;
$L__BB0_103:
	and.b32  	%r908, %r821, 4096;
	setp.eq.s32 	%p56, %r908, 0;
	@%p56 bra 	$L__BB0_105;
	ld.global.u32 	%r909, [%rd8+240];
	xor.b32  	%r1102, %r1102, %r909;
	ld.global.u32 	%r910, [%rd8+244];
	xor.b32  	%r1101, %r1101, %r910;
	ld.global.u32 	%r911, [%rd8+248];
	xor.b32  	%r1100, %r1100, %r911;
	ld.global.u32 	%r912, [%rd8+252];
	xor.b32  	%r1099, %r1099, %r912;
	ld.global.u32 	%r913, [%rd8+256];
	xor.b32  	%r1098, %r1098, %r913;
$L__BB0_105:
	and.b32  	%r915, %r821, 8192;
	setp.eq.s32 	%p57, %r915, 0;
	@%p57 bra 	$L__BB0_107;
	ld.global.u32 	%r916, [%rd8+260];
	xor.b32  	%r1102, %r1102, %r916;
	ld.global.u32 	%r917, [%rd8+264];
	xor.b32  	%r1101, %r1101, %r917;
	ld.global.u32 	%r918, [%rd8+268];
	xor.b32  	%r1100, %r1100, %r918;
	ld.global.u32 	%r919, [%rd8+272];
	xor.b32  	%r1099, %r1099, %r919;
	ld.global.u32 	%r920, [%rd8+276];
	xor.b32  	%r1098, %r1098, %r920;
$L__BB0_107:
	and.b32  	%r922, %r821, 16384;
	setp.eq.s32 	%p58, %r922, 0;
	@%p58 bra 	$L__BB0_109;
	ld.global.u32 	%r923, [%rd8+280];
	xor.b32  	%r1102, %r1102, %r923;
	ld.global.u32 	%r924, [%rd8+284];
	xor.b32  	%r1101, %r1101, %r924;
	ld.global.u32 	%r925, [%rd8+288];
	xor.b32  	%r1100, %r1100, %r925;
	ld.global.u32 	%r926, [%rd8+292];
	xor.b32  	%r1099, %r1099, %r926;
	ld.global.u32 	%r927, [%rd8+296];
	xor.b32  	%r1098, %r1098, %r927;
$L__BB0_109:
	and.b32  	%r929, %r821, 32768;
	setp.eq.s32 	%p59, %r929, 0;
	@%p59 bra 	$L__BB0_111;
	ld.global.u32 	%r930, [%rd8+300];
	xor.b32  	%r1102, %r1102, %r930;
	ld.global.u32 	%r931, [%rd8+304];
	xor.b32  	%r1101, %r1101, %r931;
	ld.global.u32 	%r932, [%rd8+308];
	xor.b32  	%r1100, %r1100, %r932;
	ld.global.u32 	%r933, [%rd8+312];
	xor.b32  	%r1099, %r1099, %r933;
	ld.global.u32 	%r934, [%rd8+316];
	xor.b32  	%r1098, %r1098, %r934;
$L__BB0_111:
	add.s32 	%r1281, %r1281, 16;
	setp.ne.s32 	%p60, %r1281, 32;
	@%p60 bra 	$L__BB0_79;
	mad.lo.s32 	%r935, %r1275, -31, %r376;
	add.s32 	%r1275, %r935, 1;
	setp.ne.s32 	%p61, %r1275, 5;
	@%p61 bra 	$L__BB0_78;
	st.local.u32 	[%rd1+4], %r1102;
	st.local.v2.u32 	[%rd1+8], {%r1101, %r1100};
	st.local.v2.u32 	[%rd1+16], {%r1099, %r1098};
$L__BB0_114:
	shr.u64 	%rd30, %rd3, 2;
	add.s32 	%r1085, %r1085, 1;
	setp.gt.u64 	%p62, %rd3, 3;
	@%p62 bra 	$L__BB0_2;
$L__BB0_115:
	shl.b32 	%r937, %r2, 2;
	mov.u32 	%r938, _ZZ15fill_dart_countPiE14dart_in_thread;
	add.s32 	%r556, %r938, %r937;
	mov.b32 	%r1373, 0;
	st.shared.u32 	[%r556], %r1373;
	mul.lo.s32 	%r939, %r5, 1703105765;
	sub.s32 	%r940, %r4, %r939;
	add.s32 	%r1372, %r940, 6977678;
	mov.b64 	%rd31, 100;
$L__BB0_116:
	shr.u32 	%r941, %r1102, 2;
	xor.b32  	%r942, %r941, %r1102;
	shl.b32 	%r943, %r1098, 4;
	shl.b32 	%r944, %r942, 1;
	xor.b32  	%r945, %r944, %r943;
	xor.b32  	%r946, %r945, %r942;
	xor.b32  	%r947, %r946, %r1098;
	shr.u32 	%r948, %r1101, 2;
	xor.b32  	%r949, %r948, %r1101;
	shl.b32 	%r950, %r947, 4;
	shl.b32 	%r951, %r949, 1;
	xor.b32  	%r952, %r951, %r950;
	xor.b32  	%r953, %r952, %r949;
	xor.b32  	%r954, %r953, %r947;
	shr.u32 	%r955, %r1100, 2;
	xor.b32  	%r956, %r955, %r1100;
	shl.b32 	%r957, %r954, 4;
	shl.b32 	%r958, %r956, 1;
	xor.b32  	%r959, %r958, %r957;
	xor.b32  	%r960, %r959, %r956;
	xor.b32  	%r961, %r960, %r954;
	shr.u32 	%r962, %r1099, 2;
	xor.b32  	%r963, %r962, %r1099;
	shl.b32 	%r964, %r961, 4;
	shl.b32 	%r965, %r963, 1;
	xor.b32  	%r966, %r965, %r964;
	xor.b32  	%r967, %r966, %r963;
	xor.b32  	%r1102, %r967, %r961;
	shr.u32 	%r968, %r1098, 2;
	xor.b32  	%r969, %r968, %r1098;
	shl.b32 	%r970, %r1102, 4;
	shl.b32 	%r971, %r969, 1;
	xor.b32  	%r972, %r971, %r970;
	xor.b32  	%r973, %r972, %r969;
	xor.b32  	%r1101, %r973, %r1102;
	shr.u32 	%r974, %r947, 2;
	xor.b32  	%r975, %r974, %r947;
	shl.b32 	%r976, %r1101, 4;
	shl.b32 	%r977, %r975, 1;
	xor.b32  	%r978, %r977, %r976;
	xor.b32  	%r979, %r978, %r975;
	xor.b32  	%r1100, %r979, %r1101;
	shr.u32 	%r980, %r954, 2;
	xor.b32  	%r981, %r980, %r954;
	shl.b32 	%r982, %r1100, 4;
	shl.b32 	%r983, %r981, 1;
	xor.b32  	%r984, %r983, %r982;
	xor.b32  	%r985, %r984, %r981;
	xor.b32  	%r1099, %r985, %r1100;
	shr.u32 	%r986, %r961, 2;
	xor.b32  	%r987, %r986, %r961;
	shl.b32 	%r988, %r1099, 4;
	shl.b32 	%r989, %r987, 1;
	xor.b32  	%r990, %r989, %r988;
	xor.b32  	%r991, %r990, %r987;
	xor.b32  	%r1098, %r991, %r1099;
	add.s32 	%r992, %r1372, %r1098;
	add.s32 	%r993, %r947, %r1372;
	cvt.rn.f32.u32 	%f1, %r993;
	fma.rn.f32 	%f2, %f1, 0f2F800000, 0f2F000000;
	cvt.f64.f32 	%fd1, %f2;
	add.s32 	%r994, %r1372, %r954;
	add.s32 	%r995, %r994, 362437;
	cvt.rn.f32.u32 	%f3, %r995;
	fma.rn.f32 	%f4, %f3, 0f2F800000, 0f2F000000;
	cvt.f64.f32 	%fd2, %f4;
	mul.f64 	%fd3, %fd2, %fd2;
	fma.rn.f64 	%fd4, %fd1, %fd1, %fd3;
	setp.le.f64 	%p63, %fd4, 0d3FF0000000000000;
	selp.u32 	%r996, 1, 0, %p63;
	add.s32 	%r997, %r1373, %r996;
	add.s32 	%r998, %r1372, %r961;
	add.s32 	%r999, %r998, 724874;
	cvt.rn.f32.u32 	%f5, %r999;
	fma.rn.f32 	%f6, %f5, 0f2F800000, 0f2F000000;
	cvt.f64.f32 	%fd5, %f6;
	add.s32 	%r1000, %r1372, %r1102;
	add.s32 	%r1001, %r1000, 1087311;
	cvt.rn.f32.u32 	%f7, %r1001;
	fma.rn.f32 	%f8, %f7, 0f2F800000, 0f2F000000;
	cvt.f64.f32 	%fd6, %f8;
	mul.f64 	%fd7, %fd6, %fd6;
	fma.rn.f64 	%fd8, %fd5, %fd5, %fd7;
	setp.le.f64 	%p64, %fd8, 0d3FF0000000000000;
	selp.u32 	%r1002, 1, 0, %p64;
	add.s32 	%r1003, %r997, %r1002;
	or.pred  	%p65, %p63, %p64;
	add.s32 	%r1004, %r1372, %r1101;
	add.s32 	%r1005, %r1004, 1449748;
	cvt.rn.f32.u32 	%f9, %r1005;
	fma.rn.f32 	%f10, %f9, 0f2F800000, 0f2F000000;
	cvt.f64.f32 	%fd9, %f10;
	add.s32 	%r1006, %r1372, %r1100;
	add.s32 	%r1007, %r1006, 1812185;
	cvt.rn.f32.u32 	%f11, %r1007;
	fma.rn.f32 	%f12, %f11, 0f2F800000, 0f2F000000;
	cvt.f64.f32 	%fd10, %f12;
	mul.f64 	%fd11, %fd10, %fd10;
	fma.rn.f64 	%fd12, %fd9, %fd9, %fd11;
	setp.le.f64 	%p66, %fd12, 0d3FF0000000000000;
	selp.u32 	%r1008, 1, 0, %p66;
	add.s32 	%r1009, %r1003, %r1008;
	or.pred  	%p67, %p65, %p66;
	add.s32 	%r1010, %r1372, %r1099;
	add.s32 	%r1011, %r1010, 2174622;
	cvt.rn.f32.u32 	%f13, %r1011;
	fma.rn.f32 	%f14, %f13, 0f2F800000, 0f2F000000;
	cvt.f64.f32 	%fd13, %f14;
	add.s32 	%r1012, %r992, 2537059;
	cvt.rn.f32.u32 	%f15, %r1012;
	fma.rn.f32 	%f16, %f15, 0f2F800000, 0f2F000000;
	cvt.f64.f32 	%fd14, %f16;
	mul.f64 	%fd15, %fd14, %fd14;
	fma.rn.f64 	%fd16, %fd13, %fd13, %fd15;
	setp.le.f64 	%p68, %fd16, 0d3FF0000000000000;
	selp.u32 	%r1013, 1, 0, %p68;
	add.s32 	%r1373, %r1009, %r1013;
	or.pred  	%p69, %p67, %p68;
	not.pred 	%p70, %p69;
	@%p70 bra 	$L__BB0_118;
	st.shared.u32 	[%r556], %r1373;
$L__BB0_118:
	add.s32 	%r1372, %r1372, 2899496;
	add.s64 	%rd31, %rd31, -4;
	setp.ne.s64 	%p71, %rd31, 0;
	@%p71 bra 	$L__BB0_116;
	bar.sync 	0;
	setp.ne.s32 	%p72, %r2, 0;
	@%p72 bra 	$L__BB0_123;
	cvta.to.global.u64 	%rd28, %rd13;
	mul.wide.u32 	%rd29, %r1, 4;
	add.s64 	%rd12, %rd28, %rd29;
	ld.global.u32 	%r1380, [%rd12];
	mov.b32 	%r1379, 64;
$L__BB0_121:
	add.s32 	%r1016, %r938, %r1379;
	ld.shared.u32 	%r1017, [%r1016+-64];
	add.s32 	%r1018, %r1380, %r1017;
	ld.shared.u32 	%r1019, [%r1016+-60];
	add.s32 	%r1020, %r1018, %r1019;
	ld.shared.u32 	%r1021, [%r1016+-56];
	add.s32 	%r1022, %r1020, %r1021;
	ld.shared.u32 	%r1023, [%r1016+-52];
	add.s32 	%r1024, %r1022, %r1023;
	ld.shared.u32 	%r1025, [%r1016+-48];
	add.s32 	%r1026, %r1024, %r1025;
	ld.shared.u32 	%r1027, [%r1016+-44];
	add.s32 	%r1028, %r1026, %r1027;
	ld.shared.u32 	%r1029, [%r1016+-40];
	add.s32 	%r1030, %r1028, %r1029;
	ld.shared.u32 	%r1031, [%r1016+-36];
	add.s32 	%r1032, %r1030, %r1031;
	ld.shared.u32 	%r1033, [%r1016+-32];
	add.s32 	%r1034, %r1032, %r1033;
	ld.shared.u32 	%r1035, [%r1016+-28];
	add.s32 	%r1036, %r1034, %r1035;
	ld.shared.u32 	%r1037, [%r1016+-24];
	add.s32 	%r1038, %r1036, %r1037;
	ld.shared.u32 	%r1039, [%r1016+-20];
	add.s32 	%r1040, %r1038, %r1039;
	ld.shared.u32 	%r1041, [%r1016+-16];
	add.s32 	%r1042, %r1040, %r1041;
	ld.shared.u32 	%r1043, [%r1016+-12];
	add.s32 	%r1044, %r1042, %r1043;
	ld.shared.u32 	%r1045, [%r1016+-8];
	add.s32 	%r1046, %r1044, %r1045;
	ld.shared.u32 	%r1047, [%r1016+-4];
	add.s32 	%r1048, %r1046, %r1047;
	ld.shared.u32 	%r1049, [%r1016];
	add.s32 	%r1050, %r1048, %r1049;
	ld.shared.u32 	%r1051, [%r1016+4];
	add.s32 	%r1052, %r1050, %r1051;
	ld.shared.u32 	%r1053, [%r1016+8];
	add.s32 	%r1054, %r1052, %r1053;
	ld.shared.u32 	%r1055, [%r1016+12];
	add.s32 	%r1056, %r1054, %r1055;
	ld.shared.u32 	%r1057, [%r1016+16];
	add.s32 	%r1058, %r1056, %r1057;
	ld.shared.u32 	%r1059, [%r1016+20];
	add.s32 	%r1060, %r1058, %r1059;
	ld.shared.u32 	%r1061, [%r1016+24];
	add.s32 	%r1062, %r1060, %r1061;
	ld.shared.u32 	%r1063, [%r1016+28];
	add.s32 	%r1064, %r1062, %r1063;
	ld.shared.u32 	%r1065, [%r1016+32];
	add.s32 	%r1066, %r1064, %r1065;
	ld.shared.u32 	%r1067, [%r1016+36];
	add.s32 	%r1068, %r1066, %r1067;
	ld.shared.u32 	%r1069, [%r1016+40];
	add.s32 	%r1070, %r1068, %r1069;
	ld.shared.u32 	%r1071, [%r1016+44];
	add.s32 	%r1072, %r1070, %r1071;
	ld.shared.u32 	%r1073, [%r1016+48];
	add.s32 	%r1074, %r1072, %r1073;
	ld.shared.u32 	%r1075, [%r1016+52];
	add.s32 	%r1076, %r1074, %r1075;
	ld.shared.u32 	%r1077, [%r1016+56];
	add.s32 	%r1078, %r1076, %r1077;
	ld.shared.u32 	%r1079, [%r1016+60];
	add.s32 	%r1380, %r1078, %r1079;
	add.s32 	%r1379, %r1379, 128;
	setp.ne.s32 	%p73, %r1379, 4160;
	@%p73 bra 	$L__BB0_121;
	st.global.u32 	[%rd12], %r1380;
$L__BB0_123:
	ret;

}
	// .globl	_Z11count_dartsPiPl
.visible .entry _Z11count_dartsPiPl(
	.param .u64 .ptr .align 1 _Z11count_dartsPiPl_param_0,
	.param .u64 .ptr .align 1 _Z11count_dartsPiPl_param_1
)
{
	.reg .pred 	%p<2>;
	.reg .b32 	%r<5>;
	.reg .b64 	%rd<76>;

	ld.param.u64 	%rd8, [_Z11count_dartsPiPl_param_0];
	ld.param.u64 	%rd6, [_Z11count_dartsPiPl_param_1];
	cvta.to.global.u64 	%rd9, %rd8;
	add.s64 	%rd74, %rd9, 64;
	mov.b32 	%r4, 0;
	mov.b64 	%rd75, 0;
$L__BB1_1:
	ld.global.s32 	%rd10, [%rd74+-64];
	add.s64 	%rd11, %rd75, %rd10;
	ld.global.s32 	%rd12, [%rd74+-60];
	add.s64 	%rd13, %rd11, %rd12;
	ld.global.s32 	%rd14, [%rd74+-56];
	add.s64 	%rd15, %rd13, %rd14;
	ld.global.s32 	%rd16, [%rd74+-52];
	add.s64 	%rd17, %rd15, %rd16;
	ld.global.s32 	%rd18, [%rd74+-48];
	add.s64 	%rd19, %rd17, %rd18;
	ld.global.s32 	%rd20, [%rd74+-44];
	add.s64 	%rd21, %rd19, %rd20;
	ld.global.s32 	%rd22, [%rd74+-40];
	add.s64 	%rd23, %rd21, %rd22;
	ld.global.s32 	%rd24, [%rd74+-36];
	add.s64 	%rd25, %rd23, %rd24;
	ld.global.s32 	%rd26, [%rd74+-32];
	add.s64 	%rd27, %rd25, %rd26;
	ld.global.s32 	%rd28, [%rd74+-28];
	add.s64 	%rd29, %rd27, %rd28;
	ld.global.s32 	%rd30, [%rd74+-24];
	add.s64 	%rd31, %rd29, %rd30;
	ld.global.s32 	%rd32, [%rd74+-20];
	add.s64 	%rd33, %rd31, %rd32;
	ld.global.s32 	%rd34, [%rd74+-16];
	add.s64 	%rd35, %rd33, %rd34;
	ld.global.s32 	%rd36, [%rd74+-12];
	add.s64 	%rd37, %rd35, %rd36;
	ld.global.s32 	%rd38, [%rd74+-8];
	add.s64 	%rd39, %rd37, %rd38;
	ld.global.s32 	%rd40, [%rd74+-4];
	add.s64 	%rd41, %rd39, %rd40;
	ld.global.s32 	%rd42, [%rd74];
	add.s64 	%rd43, %rd41, %rd42;
	ld.global.s32 	%rd44, [%rd74+4];
	add.s64 	%rd45, %rd43, %rd44;
	ld.global.s32 	%rd46, [%rd74+8];
	add.s64 	%rd47, %rd45, %rd46;
	ld.global.s32 	%rd48, [%rd74+12];
	add.s64 	%rd49, %rd47, %rd48;
	ld.global.s32 	%rd50, [%rd74+16];
	add.s64 	%rd51, %rd49, %rd50;
	ld.global.s32 	%rd52, [%rd74+20];
	add.s64 	%rd53, %rd51, %rd52;
	ld.global.s32 	%rd54, [%rd74+24];
	add.s64 	%rd55, %rd53, %rd54;
	ld.global.s32 	%rd56, [%rd74+28];
	add.s64 	%rd57, %rd55, %rd56;
	ld.global.s32 	%rd58, [%rd74+32];
	add.s64 	%rd59, %rd57, %rd58;
	ld.global.s32 	%rd60, [%rd74+36];
	add.s64 	%rd61, %rd59, %rd60;
	ld.global.s32 	%rd62, [%rd74+40];
	add.s64 	%rd63, %rd61, %rd62;
	ld.global.s32 	%rd64, [%rd74+44];
	add.s64 	%rd65, %rd63, %rd64;
	ld.global.s32 	%rd66, [%rd74+48];
	add.s64 	%rd67, %rd65, %rd66;
	ld.global.s32 	%rd68, [%rd74+52];
	add.s64 	%rd69, %rd67, %rd68;
	ld.global.s32 	%rd70, [%rd74+56];
	add.s64 	%rd71, %rd69, %rd70;
	ld.global.s32 	%rd72, [%rd74+60];
	add.s64 	%rd75, %rd71, %rd72;
	add.s32 	%r4, %r4, 32;
	add.s64 	%rd74, %rd74, 128;
	setp.ne.s32 	%p1, %r4, 1024;
	@%p1 bra 	$L__BB1_1;
	cvta.to.global.u64 	%rd73, %rd6;
	st.global.u64 	[%rd73], %rd75;
	ret;

}


// ===== COMPILED SASS (sm_100) =====

	.target	sm_100

	.elftype	@"ET_EXEC"


//--------------------- .note.nv.tkinfo           --------------------------
	.section	.note.nv.tkinfo,"",@"SHT_NOTE"
	.sectionflags	@"SHF_NOTE_NV_TKINFO"
	.tkinfo
        /*0018*/ 	.word	0x00000002
        /*0030*/ 	.string	""
        /*0030*/ 	.string	"ptxas"
        /*0030*/ 	.string	"Cuda compilation tools, release 13.0, V13.0.88"
        /*0030*/ 	.string	"Build cuda_13.0.r13.0/compiler.36424714_0"
        /*0030*/ 	.string	"-arch sm_100 -m 64 "



//--------------------- .note.nv.cuinfo           --------------------------
	.section	.note.nv.cuinfo,"",@"SHT_NOTE"
	.sectionflags	@"SHF_NOTE_NV_CUINFO"
        /*0018*/ 	.short	0x0002
        /*001a*/ 	.short	0x0064
        /*001c*/ 	.short	0x0082
	.zero		2


//--------------------- .nv.info                  --------------------------
	.section	.nv.info,"",@"SHT_CUDA_INFO"
	.align	4


	//----- nvinfo : EIATTR_REGCOUNT
	.align		4
        /*0000*/ 	.byte	0x04, 0x2f
        /*0002*/ 	.short	(.L_10 - .L_9)
	.align		4
.L_9:
        /*0004*/ 	.word	index@(_Z15fill_dart_countPi)
        /*0008*/ 	.word	0x0000001f


	//----- nvinfo : EIATTR_FRAME_SIZE
	.align		4
.L_10:
        /*000c*/ 	.byte	0x04, 0x11
        /*000e*/ 	.short	(.L_12 - .L_11)
	.align		4
.L_11:
        /*0010*/ 	.word	index@(_Z15fill_dart_countPi)
        /*0014*/ 	.word	0x00000030


	//----- nvinfo : EIATTR_REGCOUNT
	.align		4
.L_12:
        /*0018*/ 	.byte	0x04, 0x2f
        /*001a*/ 	.short	(.L_14 - .L_13)
	.align		4
.L_13:
        /*001c*/ 	.word	index@(_Z11count_dartsPiPl)
        /*0020*/ 	.word	0x0000001d


	//----- nvinfo : EIATTR_FRAME_SIZE
	.align		4
.L_14:
        /*0024*/ 	.byte	0x04, 0x11
        /*0026*/ 	.short	(.L_16 - .L_15)
	.align		4
.L_15:
        /*0028*/ 	.word	index@(_Z11count_dartsPiPl)
        /*002c*/ 	.word	0x00000000


	//----- nvinfo : EIATTR_MIN_STACK_SIZE
	.align		4
.L_16:
        /*0030*/ 	.byte	0x04, 0x12
        /*0032*/ 	.short	(.L_18 - .L_17)
	.align		4
.L_17:
        /*0034*/ 	.word	index@(_Z11count_dartsPiPl)
        /*0038*/ 	.word	0x00000000


	//----- nvinfo : EIATTR_MIN_STACK_SIZE
	.align		4
.L_18:
        /*003c*/ 	.byte	0x04, 0x12
        /*003e*/ 	.short	(.L_20 - .L_19)
	.align		4
.L_19:
        /*0040*/ 	.word	index@(_Z15fill_dart_countPi)
        /*0044*/ 	.word	0x00000030
.L_20:


//--------------------- .nv.compat                --------------------------
	.section	.nv.compat,"",@"SHT_CUDA_COMPAT_INFO"
	.align	4
        /*0000*/ 	.byte	0x02, 0x09, 0x00, 0x00, 0x02, 0x02, 0x01, 0x00, 0x02, 0x05, 0x05, 0x00, 0x03, 0x07, 0x01, 0x01
        /*0010*/ 	.byte	0x02, 0x03, 0x00, 0x00, 0x02, 0x06, 0x01, 0x00, 0x04, 0x0b, 0x08, 0x00, 0x01, 0x00, 0x00, 0x00
        /*0020*/ 	.byte	0x00, 0x00, 0x00, 0x00


//--------------------- .nv.info._Z11count_dartsPiPl --------------------------
	.section	.nv.info._Z11count_dartsPiPl,"",@"SHT_CUDA_INFO"
	.sectionflags	@""
	.align	4


	//----- nvinfo : EIATTR_CUDA_API_VERSION
	.align		4
        /*0000*/ 	.byte	0x04, 0x37
        /*0002*/ 	.short	(.L_22 - .L_21)
.L_21:
        /*0004*/ 	.word	0x00000082


	//----- nvinfo : EIATTR_KPARAM_INFO
	.align		4
.L_22:
        /*0008*/ 	.byte	0x04, 0x17
        /*000a*/ 	.short	(.L_24 - .L_23)
.L_23:
        /*000c*/ 	.word	0x00000000
        /*0010*/ 	.short	0x0001
        /*0012*/ 	.short	0x0008
        /*0014*/ 	.byte	0x00, 0xf5, 0x21, 0x00


	//----- nvinfo : EIATTR_KPARAM_INFO
	.align		4
.L_24:
        /*0018*/ 	.byte	0x04, 0x17
        /*001a*/ 	.short	(.L_26 - .L_25)
.L_25:
        /*001c*/ 	.word	0x00000000
        /*0020*/ 	.short	0x0000
        /*0022*/ 	.short	0x0000
        /*0024*/ 	.byte	0x00, 0xf5, 0x21, 0x00


	//----- nvinfo : EIATTR_SPARSE_MMA_MASK
	.align		4
.L_26:
        /*0028*/ 	.byte	0x03, 0x50
        /*002a*/ 	.short	0x0000


	//----- nvinfo : EIATTR_MAXREG_COUNT
	.align		4
        /*002c*/ 	.byte	0x03, 0x1b
        /*002e*/ 	.short	0x00ff


	//----- nvinfo : EIATTR_MERCURY_ISA_VERSION
	.align		4
        /*0030*/ 	.byte	0x03, 0x5f
        /*0032*/ 	.short	0x0101


	//----- nvinfo : EIATTR_VRC_CTA_INIT_COUNT
	.align		4
        /*0034*/ 	.byte	0x02, 0x4a
	.zero		1
	.zero		1


	//----- nvinfo : EIATTR_EXIT_INSTR_OFFSETS
	.align		4
        /*0038*/ 	.byte	0x04, 0x1c
        /*003a*/ 	.short	(.L_28 - .L_27)


	//   ....[0]....
.L_27:
        /*003c*/ 	.word	0x00000700


	//----- nvinfo : EIATTR_CBANK_PARAM_SIZE
	.align		4
.L_28:
        /*0040*/ 	.byte	0x03, 0x19
        /*0042*/ 	.short	0x0010


	//----- nvinfo : EIATTR_PARAM_CBANK
	.align		4
        /*0044*/ 	.byte	0x04, 0x0a
        /*0046*/ 	.short	(.L_30 - .L_29)
	.align		4
.L_29:
        /*0048*/ 	.word	index@(.nv.constant0._Z11count_dartsPiPl)
        /*004c*/ 	.short	0x0380
        /*004e*/ 	.short	0x0010


	//----- nvinfo : EIATTR_SW_WAR
	.align		4
.L_30:
        /*0050*/ 	.byte	0x04, 0x36
        /*0052*/ 	.short	(.L_32 - .L_31)
.L_31:
        /*0054*/ 	.word	0x00000008
.L_32:


//--------------------- .nv.info._Z15fill_dart_countPi --------------------------
	.section	.nv.info._Z15fill_dart_countPi,"",@"SHT_CUDA_INFO"
	.sectionflags	@""
	.align	4


	//----- nvinfo : EIATTR_CUDA_API_VERSION
	.align		4
        /*0000*/ 	.byte	0x04, 0x37
        /*0002*/ 	.short	(.L_34 - .L_33)
.L_33:
        /*0004*/ 	.word	0x00000082


	//----- nvinfo : EIATTR_KPARAM_INFO
	.align		4
.L_34:
        /*0008*/ 	.byte	0x04, 0x17
        /*000a*/ 	.short	(.L_36 - .L_35)
.L_35:
        /*000c*/ 	.word	0x00000000
        /*0010*/ 	.short	0x0000
        /*0012*/ 	.short	0x0000
        /*0014*/ 	.byte	0x00, 0xf5, 0x21, 0x00


	//----- nvinfo : EIATTR_SPARSE_MMA_MASK
	.align		4
.L_36:
        /*0018*/ 	.byte	0x03, 0x50
        /*001a*/ 	.short	0x0000


	//----- nvinfo : EIATTR_MAXREG_COUNT
	.align		4
        /*001c*/ 	.byte	0x03, 0x1b
        /*001e*/ 	.short	0x00ff


	//----- nvinfo : EIATTR_NUM_BARRIERS
	.align		4
        /*0020*/ 	.byte	0x02, 0x4c
        /*0022*/ 	.byte	0x01
	.zero		1


	//----- nvinfo : EIATTR_MERCURY_ISA_VERSION
	.align		4
        /*0024*/ 	.byte	0x03, 0x5f
        /*0026*/ 	.short	0x0101


	//----- nvinfo : EIATTR_VRC_CTA_INIT_COUNT
	.align		4
        /*0028*/ 	.byte	0x02, 0x4a
	.zero		1
	.zero		1


	//----- nvinfo : EIATTR_EXIT_INSTR_OFFSETS
	.align		4
        /*002c*/ 	.byte	0x04, 0x1c
        /*002e*/ 	.short	(.L_38 - .L_37)


	//   ....[0]....
.L_37:
        /*0030*/ 	.word	0x00002e90


	//   ....[1]....
        /*0034*/ 	.word	0x000030a0


	//----- nvinfo : EIATTR_CRS_STACK_SIZE
	.align		4
.L_38:
        /*0038*/ 	.byte	0x04, 0x1e
        /*003a*/ 	.short	(.L_40 - .L_39)
.L_39:
        /*003c*/ 	.word	0x00000000


	//----- nvinfo : EIATTR_CBANK_PARAM_SIZE
	.align		4
.L_40:
        /*0040*/ 	.byte	0x03, 0x19
        /*0042*/ 	.short	0x0008


	//----- nvinfo : EIATTR_PARAM_CBANK
	.align		4
        /*0044*/ 	.byte	0x04, 0x0a
        /*0046*/ 	.short	(.L_42 - .L_41)
	.align		4
.L_41:
        /*0048*/ 	.word	index@(.nv.constant0._Z15fill_dart_countPi)
        /*004c*/ 	.short	0x0380
        /*004e*/ 	.short	0x0008


	//----- nvinfo : EIATTR_SW_WAR
	.align		4
.L_42:
        /*0050*/ 	.byte	0x04, 0x36
        /*0052*/ 	.short	(.L_44 - .L_43)
.L_43:
        /*0054*/ 	.word	0x00000008
.L_44:


//--------------------- .nv.callgraph             --------------------------
	.section	.nv.callgraph,"",@"SHT_CUDA_CALLGRAPH"
	.align	4
	.sectionentsize	8
	.align		4
        /*0000*/ 	.word	0x00000000
	.align		4
        /*0004*/ 	.word	0xffffffff
	.align		4
        /*0008*/ 	.word	0x00000000
	.align		4
        /*000c*/ 	.word	0xfffffffe
	.align		4
        /*0010*/ 	.word	0x00000000
	.align		4
        /*0014*/ 	.word	0xfffffffd
	.align		4
        /*0018*/ 	.word	0x00000000
	.align		4
        /*001c*/ 	.word	0xfffffffc


//--------------------- .nv.constant4             --------------------------
	.section	.nv.constant4,"a",@progbits
	.align	8
	.align		8
.nv.constant4:
        /*0000*/ 	.dword	precalc_xorwow_matrix
	.align		8
        /*0008*/ 	.dword	precalc_xorwow_offset_matrix
	.align		8
        /*0010*/ 	.dword	mrg32k3aM1
	.align		8
        /*0018*/ 	.dword	mrg32k3aM2
	.align		8
        /*0020*/ 	.dword	mrg32k3aM1SubSeq
	.align		8
        /*0028*/ 	.dword	mrg32k3aM2SubSeq
	.align		8
        /*0030*/ 	.dword	mrg32k3aM1Seq
	.align		8
        /*0038*/ 	.dword	mrg32k3aM2Seq


//--------------------- .nv.constant3             --------------------------
	.section	.nv.constant3,"a",@progbits
	.align	8
.nv.constant3:
	.type		__cr_lgamma_table,@object
	.size		__cr_lgamma_table,(.L_8 - __cr_lgamma_table)
__cr_lgamma_table:
        /*0000*/ 	.byte	0x00, 0x00, 0x00, 0x00, 0x00, 0x00, 0x00, 0x00, 0x00, 0x00, 0x00, 0x00, 0x00, 0x00, 0x00, 0x00
        /*0010*/ 	.byte	0xef, 0x39, 0xfa, 0xfe, 0x42, 0x2e, 0xe6, 0x3f, 0x02, 0x20, 0x2a, 0xfa, 0x0b, 0xab, 0xfc, 0x3f
        /*0020*/ 	.byte	0xf9, 0x2c, 0x92, 0x7c, 0xa7, 0x6c, 0x09, 0x40, 0xc9, 0x79, 0x44, 0x3c, 0x64, 0x26, 0x13, 0x40
        /*0030*/ 	.byte	0xca, 0x01, 0xcf, 0x3a, 0x27, 0x51, 0x1a, 0x40, 0x30, 0xcc, 0x2d, 0xf3, 0xe1, 0x0c, 0x21, 0x40
        /*0040*/ 	.byte	0x0d, 0xb7, 0xfc, 0x82, 0x8e, 0x35, 0x25, 0x40
.L_8:


//--------------------- .text._Z11count_dartsPiPl --------------------------
	.section	.text._Z11count_dartsPiPl,"ax",@progbits
	.align	128
        .global         _Z11count_dartsPiPl
        .type           _Z11count_dartsPiPl,@function
        .size           _Z11count_dartsPiPl,(.L_x_16 - _Z11count_dartsPiPl)
        .other          _Z11count_dartsPiPl,@"STO_CUDA_ENTRY STV_DEFAULT"
_Z11count_dartsPiPl:
.text._Z11count_dartsPiPl:
[----:B------:R-:W-:Y:S01]  /*0000*/  LDC R1, c[0x0][0x37c] ;  /* 0x0000df00ff017b82 */ /* 0x000fe20000000800 */
[----:B------:R-:W0:Y:S01]  /*0010*/  LDCU.64 UR4, c[0x0][0x380] ;  /* 0x00007000ff0477ac */ /* 0x000e220008000a00 */
[----:B------:R-:W-:Y:S01]  /*0020*/  CS2R R6, SRZ ;  /* 0x0000000000067805 */ /* 0x000fe2000001ff00 */
[----:B------:R-:W1:Y:S01]  /*0030*/  LDCU.64 UR6, c[0x0][0x358] ;  /* 0x00006b00ff0677ac */ /* 0x000e620008000a00 */
[----:B0-----:R-:W-:-:S04]  /*0040*/  UIADD3 UR4, UP0, UPT, UR4, 0x40, URZ ;  /* 0x0000004004047890 */ /* 0x001fc8000ff1e0ff */
[----:B------:R-:W-:Y:S02]  /*0050*/  UIADD3.X UR5, UPT, UPT, URZ, UR5, URZ, UP0, !UPT ;  /* 0x00000005ff057290 */ /* 0x000fe400087fe4ff */
[----:B------:R-:W-:Y:S01]  /*0060*/  IMAD.U32 R2, RZ, RZ, UR4 ;  /* 0x00000004ff027e24 */ /* 0x000fe2000f8e00ff */
[----:B------:R-:W-:-:S03]  /*0070*/  UMOV UR4, URZ ;  /* 0x000000ff00047c82 */ /* 0x000fc60008000000 */
[----:B-1----:R-:W-:-:S07]  /*0080*/  IMAD.U32 R3, RZ, RZ, UR5 ;  /* 0x00000005ff037e24 */ /* 0x002fce000f8e00ff */
.L_x_0:
[----:B------:R-:W2:Y:S04]  /*0090*/  LDG.E R9, desc[UR6][R2.64+-0x40] ;  /* 0xffffc00602097981 */ /* 0x000ea8000c1e1900 */
[----:B------:R-:W3:Y:S04]  /*00a0*/  LDG.E R4, desc[UR6][R2.64+-0x3c] ;  /* 0xffffc40602047981 */ /* 0x000ee8000c1e1900 */
[----:B------:R-:W4:Y:S04]  /*00b0*/  LDG.E R5, desc[UR6][R2.64+-0x38] ;  /* 0xffffc80602057981 */ /* 0x000f28000c1e1900 */
[----:B------:R-:W4:Y:S04]  /*00c0*/  LDG.E R0, desc[UR6][R2.64+-0x34] ;  /* 0xffffcc0602007981 */ /* 0x000f28000c1e1900 */
[----:B------:R-:W5:Y:S04]  /*00d0*/  LDG.E R20, desc[UR6][R2.64+-0x30] ;  /* 0xffffd00602147981 */ /* 0x000f68000c1e1900 */
        /* <DEDUP_REMOVED lines=12> */
[----:B------:R-:W5:Y:S01]  /*01a0*/  LDG.E R11, desc[UR6][R2.64+0x4] ;  /* 0x00000406020b7981 */ /* 0x000f62000c1e1900 */
[----:B--2---:R-:W-:-:S02]  /*01b0*/  SHF.R.S32.HI R22, RZ, 0x1f, R9 ;  /* 0x0000001fff167819 */ /* 0x004fc40000011409 */
[----:B---3--:R-:W-:Y:S02]  /*01c0*/  IADD3 R24, P0, P1, R4, R6, R9 ;  /* 0x0000000604187210 */ /* 0x008fe4000791e009 */
[----:B------:R-:W-:Y:S01]  /*01d0*/  SHF.R.S32.HI R4, RZ, 0x1f, R4 ;  /* 0x0000001fff047819 */ /* 0x000fe20000011404 */
[----:B------:R-:W2:Y:S04]  /*01e0*/  LDG.E R6, desc[UR6][R2.64+0x8] ;  /* 0x0000080602067981 */ /* 0x000ea8000c1e1900 */
[----:B------:R-:W2:Y:S01]  /*01f0*/  LDG.E R9, desc[UR6][R2.64+0xc] ;  /* 0x00000c0602097981 */ /* 0x000ea2000c1e1900 */
[----:B------:R-:W-:Y:S02]  /*0200*/  IADD3.X R22, PT, PT, R4, R7, R22, P0, P1 ;  /* 0x0000000704167210 */ /* 0x000fe400007e2416 */
[--C-:B----4-:R-:W-:Y:S01]  /*0210*/  IADD3 R24, P0, P1, R0, R24, R5.reuse ;  /* 0x0000001800187210 */ /* 0x110fe2000791e005 */
[----:B------:R-:W3:Y:S01]  /*0220*/  LDG.E R4, desc[UR6][R2.64+0x10] ;  /* 0x0000100602047981 */ /* 0x000ee2000c1e1900 */
[----:B------:R-:W-:-:S02]  /*0230*/  SHF.R.S32.HI R5, RZ, 0x1f, R5 ;  /* 0x0000001fff057819 */ /* 0x000fc40000011405 */
[----:B------:R-:W-:Y:S01]  /*0240*/  SHF.R.S32.HI R0, RZ, 0x1f, R0 ;  /* 0x0000001fff007819 */ /* 0x000fe20000011400 */
[----:B------:R-:W3:Y:S03]  /*0250*/  LDG.E R7, desc[UR6][R2.64+0x14] ;  /* 0x0000140602077981 */ /* 0x000ee6000c1e1900 */
[----:B------:R-:W-:Y:S02]  /*0260*/  IADD3.X R26, PT, PT, R0, R22, R5, P0, P1 ;  /* 0x00000016001a7210 */ /* 0x000fe400007e2405 */
[--C-:B-----5:R-:W-:Y:S01]  /*0270*/  IADD3 R24, P0, P1, R23, R24, R20.reuse ;  /* 0x0000001817187210 */ /* 0x120fe2000791e014 */
[----:B------:R-:W4:Y:S01]  /*0280*/  LDG.E R0, desc[UR6][R2.64+0x18] ;  /* 0x0000180602007981 */ /* 0x000f22000c1e1900 */
[----:B------:R-:W-:Y:S02]  /*0290*/  SHF.R.S32.HI R20, RZ, 0x1f, R20 ;  /* 0x0000001fff147819 */ /* 0x000fe40000011414 */
[----:B------:R-:W-:Y:S01]  /*02a0*/  SHF.R.S32.HI R23, RZ, 0x1f, R23 ;  /* 0x0000001fff177819 */ /* 0x000fe20000011417 */
[----:B------:R-:W4:Y:S03]  /*02b0*/  LDG.E R5, desc[UR6][R2.64+0x1c] ;  /* 0x00001c0602057981 */ /* 0x000f26000c1e1900 */
[----:B------:R-:W-:-:S02]  /*02c0*/  IADD3.X R26, PT, PT, R23, R26, R20, P0, P1 ;  /* 0x0000001a171a7210 */ /* 0x000fc400007e2414 */
[----:B------:R-:W5:Y:S04]  /*02d0*/  LDG.E R20, desc[UR6][R2.64+0x20] ;  /* 0x0000200602147981 */ /* 0x000f68000c1e1900 */
[----:B------:R-:W5:Y:S01]  /*02e0*/  LDG.E R23, desc[UR6][R2.64+0x24] ;  /* 0x0000240602177981 */ /* 0x000f62000c1e1900 */
[--C-:B------:R-:W-:Y:S02]  /*02f0*/  IADD3 R24, P0, P1, R21, R24, R18.reuse ;  /* 0x0000001815187210 */ /* 0x100fe4000791e012 */
[----:B------:R-:W-:Y:S02]  /*0300*/  SHF.R.S32.HI R22, RZ, 0x1f, R18 ;  /* 0x0000001fff167819 */ /* 0x000fe40000011412 */
[----:B------:R-:W-:Y:S01]  /*0310*/  SHF.R.S32.HI R25, RZ, 0x1f, R21 ;  /* 0x0000001fff197819 */ /* 0x000fe20000011415 */
[----:B------:R-:W5:Y:S04]  /*0320*/  LDG.E R18, desc[UR6][R2.64+0x28] ;  /* 0x0000280602127981 */ /* 0x000f68000c1e1900 */
[----:B------:R-:W5:Y:S01]  /*0330*/  LDG.E R21, desc[UR6][R2.64+0x2c] ;  /* 0x00002c0602157981 */ /* 0x000f62000c1e1900 */
[----:B------:R-:W-:-:S02]  /*0340*/  IADD3.X R26, PT, PT, R25, R26, R22, P0, P1 ;  /* 0x0000001a191a7210 */ /* 0x000fc400007e2416 */
[--C-:B------:R-:W-:Y:S01]  /*0350*/  IADD3 R24, P0, P1, R19, R24, R16.reuse ;  /* 0x0000001813187210 */ /* 0x100fe2000791e010 */
[----:B------:R-:W5:Y:S01]  /*0360*/  LDG.E R22, desc[UR6][R2.64+0x30] ;  /* 0x0000300602167981 */ /* 0x000f62000c1e1900 */
[----:B------:R-:W-:Y:S02]  /*0370*/  SHF.R.S32.HI R16, RZ, 0x1f, R16 ;  /* 0x0000001fff107819 */ /* 0x000fe40000011410 */
[----:B------:R-:W-:Y:S01]  /*0380*/  SHF.R.S32.HI R19, RZ, 0x1f, R19 ;  /* 0x0000001fff137819 */ /* 0x000fe20000011413 */
[----:B------:R-:W5:Y:S03]  /*0390*/  LDG.E R25, desc[UR6][R2.64+0x34] ;  /* 0x0000340602197981 */ /* 0x000f66000c1e1900 */
[----:B------:R-:W-:Y:S02]  /*03a0*/  IADD3.X R26, PT, PT, R19, R26, R16, P0, P1 ;  /* 0x0000001a131a7210 */ /* 0x000fe400007e2410 */
[----:B------:R-:W5:Y:S04]  /*03b0*/  LDG.E R16, desc[UR6][R2.64+0x38] ;  /* 0x0000380602107981 */ /* 0x000f68000c1e1900 */
[----:B------:R0:W5:Y:S01]  /*03c0*/  LDG.E R19, desc[UR6][R2.64+0x3c] ;  /* 0x00003c0602137981 */ /* 0x000162000c1e1900 */
[--C-:B------:R-:W-:Y:S01]  /*03d0*/  IADD3 R24, P0, P1, R17, R24, R14.reuse ;  /* 0x0000001811187210 */ /* 0x100fe2000791e00e */
[----:B------:R-:W-:Y:S01]  /*03e0*/  UIADD3 UR4, UPT, UPT, UR4, 0x20, URZ ;  /* 0x0000002004047890 */ /* 0x000fe2000fffe0ff */
[----:B------:R-:W-:-:S02]  /*03f0*/  SHF.R.S32.HI R14, RZ, 0x1f, R14 ;  /* 0x0000001fff0e7819 */ /* 0x000fc4000001140e */
[----:B------:R-:W-:Y:S01]  /*0400*/  SHF.R.S32.HI R17, RZ, 0x1f, R17 ;  /* 0x0000001fff117819 */ /* 0x000fe20000011411 */
[----:B------:R-:W-:-:S03]  /*0410*/  UISETP.NE.AND UP0, UPT, UR4, 0x400, UPT ;  /* 0x000004000400788c */ /* 0x000fc6000bf05270 */
[----:B------:R-:W-:Y:S02]  /*0420*/  IADD3.X R17, PT, PT, R17, R26, R14, P0, P1 ;  /* 0x0000001a11117210 */ /* 0x000fe400007e240e */
[--C-:B------:R-:W-:Y:S02]  /*0430*/  IADD3 R14, P0, P1, R15, R24, R12.reuse ;  /* 0x000000180f0e7210 */ /* 0x100fe4000791e00c */
[----:B------:R-:W-:Y:S02]  /*0440*/  SHF.R.S32.HI R12, RZ, 0x1f, R12 ;  /* 0x0000001fff0c7819 */ /* 0x000fe4000001140c */
[----:B------:R-:W-:Y:S02]  /*0450*/  SHF.R.S32.HI R15, RZ, 0x1f, R15 ;  /* 0x0000001fff0f7819 */ /* 0x000fe4000001140f */
[----:B0-----:R-:W-:Y:S02]  /*0460*/  IADD3 R2, P2, PT, R2, 0x80, RZ ;  /* 0x0000008002027810 */ /* 0x001fe40007f5e0ff */
[----:B------:R-:W-:-:S02]  /*0470*/  IADD3.X R15, PT, PT, R15, R17, R12, P0, P1 ;  /* 0x000000110f0f7210 */ /* 0x000fc400007e240c */
[--C-:B------:R-:W-:Y:S01]  /*0480*/  IADD3 R12, P0, P1, R13, R14, R10.reuse ;  /* 0x0000000e0d0c7210 */ /* 0x100fe2000791e00a */
[----:B------:R-:W-:Y:S01]  /*0490*/  IMAD.X R3, RZ, RZ, R3, P2 ;  /* 0x000000ffff037224 */ /* 0x000fe200010e0603 */
[----:B------:R-:W-:Y:S02]  /*04a0*/  SHF.R.S32.HI R10, RZ, 0x1f, R10 ;  /* 0x0000001fff0a7819 */ /* 0x000fe4000001140a */
[----:B------:R-:W-:-:S04]  /*04b0*/  SHF.R.S32.HI R13, RZ, 0x1f, R13 ;  /* 0x0000001fff0d7819 */ /* 0x000fc8000001140d */
[----:B------:R-:W-:Y:S02]  /*04c0*/  IADD3.X R13, PT, PT, R13, R15, R10, P0, P1 ;  /* 0x0000000f0d0d7210 */ /* 0x000fe400007e240a */
[--C-:B------:R-:W-:Y:S02]  /*04d0*/  IADD3 R10, P0, P1, R11, R12, R8.reuse ;  /* 0x0000000c0b0a7210 */ /* 0x100fe4000791e008 */
[----:B------:R-:W-:Y:S02]  /*04e0*/  SHF.R.S32.HI R8, RZ, 0x1f, R8 ;  /* 0x0000001fff087819 */ /* 0x000fe40000011408 */
[----:B------:R-:W-:-:S04]  /*04f0*/  SHF.R.S32.HI R11, RZ, 0x1f, R11 ;  /* 0x0000001fff0b7819 */ /* 0x000fc8000001140b */
[----:B------:R-:W-:Y:S02]  /*0500*/  IADD3.X R11, PT, PT, R11, R13, R8, P0, P1 ;  /* 0x0000000d0b0b7210 */ /* 0x000fe400007e2408 */
[--C-:B--2---:R-:W-:Y:S02]  /*0510*/  IADD3 R8, P0, P1, R9, R10, R6.reuse ;  /* 0x0000000a09087210 */ /* 0x104fe4000791e006 */
[----:B------:R-:W-:Y:S02]  /*0520*/  SHF.R.S32.HI R6, RZ, 0x1f, R6 ;  /* 0x0000001fff067819 */ /* 0x000fe40000011406 */
[----:B------:R-:W-:-:S04]  /*0530*/  SHF.R.S32.HI R9, RZ, 0x1f, R9 ;  /* 0x0000001fff097819 */ /* 0x000fc80000011409 */
[----:B------:R-:W-:Y:S02]  /*0540*/  IADD3.X R9, PT, PT, R9, R11, R6, P0, P1 ;  /* 0x0000000b09097210 */ /* 0x000fe400007e2406 */
[--C-:B---3--:R-:W-:Y:S02]  /*0550*/  IADD3 R6, P0, P1, R7, R8, R4.reuse ;  /* 0x0000000807067210 */ /* 0x108fe4000791e004 */
[----:B------:R-:W-:Y:S02]  /*0560*/  SHF.R.S32.HI R4, RZ, 0x1f, R4 ;  /* 0x0000001fff047819 */ /* 0x000fe40000011404 */
[----:B------:R-:W-:-:S04]  /*0570*/  SHF.R.S32.HI R7, RZ, 0x1f, R7 ;  /* 0x0000001fff077819 */ /* 0x000fc80000011407 */
[----:B------:R-:W-:Y:S02]  /*0580*/  IADD3.X R4, PT, PT, R7, R9, R4, P0, P1 ;  /* 0x0000000907047210 */ /* 0x000fe400007e2404 */
[--C-:B----4-:R-:W-:Y:S02]  /*0590*/  IADD3 R6, P0, P1, R5, R6, R0.reuse ;  /* 0x0000000605067210 */ /* 0x110fe4000791e000 */
[----:B------:R-:W-:Y:S02]  /*05a0*/  SHF.R.S32.HI R0, RZ, 0x1f, R0 ;  /* 0x0000001fff007819 */ /* 0x000fe40000011400 */
[----:B------:R-:W-:-:S04]  /*05b0*/  SHF.R.S32.HI R5, RZ, 0x1f, R5 ;  /* 0x0000001fff057819 */ /* 0x000fc80000011405 */
[----:B------:R-:W-:Y:S02]  /*05c0*/  IADD3.X R0, PT, PT, R5, R4, R0, P0, P1 ;  /* 0x0000000405007210 */ /* 0x000fe400007e2400 */
[--C-:B-----5:R-:W-:Y:S02]  /*05d0*/  IADD3 R6, P0, P1, R23, R6, R20.reuse ;  /* 0x0000000617067210 */ /* 0x120fe4000791e014 */
[----:B------:R-:W-:Y:S02]  /*05e0*/  SHF.R.S32.HI R20, RZ, 0x1f, R20 ;  /* 0x0000001fff147819 */ /* 0x000fe40000011414 */
[----:B------:R-:W-:-:S04]  /*05f0*/  SHF.R.S32.HI R23, RZ, 0x1f, R23 ;  /* 0x0000001fff177819 */ /* 0x000fc80000011417 */
[----:B------:R-:W-:Y:S02]  /*0600*/  IADD3.X R20, PT, PT, R23, R0, R20, P0, P1 ;  /* 0x0000000017147210 */ /* 0x000fe400007e2414 */
[--C-:B------:R-:W-:Y:S02]  /*0610*/  IADD3 R6, P0, P1, R21, R6, R18.reuse ;  /* 0x0000000615067210 */ /* 0x100fe4000791e012 */
[----:B------:R-:W-:Y:S02]  /*0620*/  SHF.R.S32.HI R18, RZ, 0x1f, R18 ;  /* 0x0000001fff127819 */ /* 0x000fe40000011412 */
[----:B------:R-:W-:-:S04]  /*0630*/  SHF.R.S32.HI R21, RZ, 0x1f, R21 ;  /* 0x0000001fff157819 */ /* 0x000fc80000011415 */
[----:B------:R-:W-:Y:S02]  /*0640*/  IADD3.X R18, PT, PT, R21, R20, R18, P0, P1 ;  /* 0x0000001415127210 */ /* 0x000fe400007e2412 */
[--C-:B------:R-:W-:Y:S02]  /*0650*/  IADD3 R6, P0, P1, R25, R6, R22.reuse ;  /* 0x0000000619067210 */ /* 0x100fe4000791e016 */
[----:B------:R-:W-:Y:S02]  /*0660*/  SHF.R.S32.HI R22, RZ, 0x1f, R22 ;  /* 0x0000001fff167819 */ /* 0x000fe40000011416 */
[----:B------:R-:W-:Y:S02]  /*0670*/  SHF.R.S32.HI R25, RZ, 0x1f, R25 ;  /* 0x0000001fff197819 */ /* 0x000fe40000011419 */
[----:B------:R-:W-:Y:S02]  /*0680*/  SHF.R.S32.HI R7, RZ, 0x1f, R16 ;  /* 0x0000001fff077819 */ /* 0x000fe40000011410 */
[----:B------:R-:W-:-:S02]  /*0690*/  IADD3.X R22, PT, PT, R25, R18, R22, P0, P1 ;  /* 0x0000001219167210 */ /* 0x000fc400007e2416 */
[----:B------:R-:W-:Y:S02]  /*06a0*/  IADD3 R6, P0, P1, R19, R6, R16 ;  /* 0x0000000613067210 */ /* 0x000fe4000791e010 */
[----:B------:R-:W-:-:S04]  /*06b0*/  SHF.R.S32.HI R0, RZ, 0x1f, R19 ;  /* 0x0000001fff007819 */ /* 0x000fc80000011413 */
[----:B------:R-:W-:Y:S01]  /*06c0*/  IADD3.X R7, PT, PT, R0, R22, R7, P0, P1 ;  /* 0x0000001600077210 */ /* 0x000fe200007e2407 */
[----:B------:R-:W-:Y:S06]  /*06d0*/  BRA.U UP0, `(.L_x_0) ;  /* 0xfffffff9006c7547 */ /* 0x000fec000b83ffff */
[----:B------:R-:W0:Y:S02]  /*06e0*/  LDC.64 R2, c[0x0][0x388] ;  /* 0x0000e200ff027b82 */ /* 0x000e240000000a00 */
[----:B0-----:R-:W-:Y:S01]  /*06f0*/  STG.E.64 desc[UR6][R2.64], R6 ;  /* 0x0000000602007986 */ /* 0x001fe2000c101b06 */
[----:B------:R-:W-:Y:S05]  /*0700*/  EXIT ;  /* 0x000000000000794d */ /* 0x000fea0003800000 */
.L_x_1:
[----:B------:R-:W-:-:S00]  /*0710*/  BRA `(.L_x_1) ;  /* 0xfffffffc00fc7947 */ /* 0x000fc0000383ffff */
[----:B------:R-:W-:-:S00]  /*0720*/  NOP ;  /* 0x0000000000007918 */ /* 0x000fc00000000000 */
        /* <DEDUP_REMOVED lines=13> */
.L_x_16:


//--------------------- .text._Z15fill_dart_countPi --------------------------
	.section	.text._Z15fill_dart_countPi,"ax",@progbits
	.align	128
        .global         _Z15fill_dart_countPi
        .type           _Z15fill_dart_countPi,@function
        .size           _Z15fill_dart_countPi,(.L_x_17 - _Z15fill_dart_countPi)
        .other          _Z15fill_dart_countPi,@"STO_CUDA_ENTRY STV_DEFAULT"
_Z15fill_dart_countPi:
.text._Z15fill_dart_countPi:
[----:B------:R-:W0:Y:S01]  /*0000*/  LDC R1, c[0x0][0x37c] ;  /* 0x0000df00ff017b82 */ /* 0x000e220000000800 */
[----:B------:R-:W1:Y:S01]  /*0010*/  S2R R2, SR_CTAID.X ;  /* 0x0000000000027919 */ /* 0x000e620000002500 */
[----:B------:R-:W1:Y:S01]  /*0020*/  LDCU UR4, c[0x0][0x360] ;  /* 0x00006c00ff0477ac */ /* 0x000e620008000800 */
[----:B0-----:R-:W-:Y:S01]  /*0030*/  VIADD R1, R1, 0xffffffd0 ;  /* 0xffffffd001017836 */ /* 0x001fe20000000000 */
[----:B------:R-:W1:Y:S01]  /*0040*/  S2R R3, SR_TID.X ;  /* 0x0000000000037919 */ /* 0x000e620000002100 */
[----:B------:R-:W0:Y:S01]  /*0050*/  LDCU.64 UR6, c[0x0][0x358] ;  /* 0x00006b00ff0677ac */ /* 0x000e220008000a00 */
[----:B-1----:R-:W-:Y:S01]  /*0060*/  IMAD R3, R2, UR4, R3 ;  /* 0x0000000402037c24 */ /* 0x002fe2000f8e0203 */
[----:B------:R-:W-:-:S06]  /*0070*/  CS2R R14, SR_CLOCKLO ;  /* 0x00000000000e7805 */ /* 0x000fcc0000015000 */
[----:B------:R-:W-:Y:S01]  /*0080*/  LOP3.LUT R0, R14, 0xaad26b49, RZ, 0x3c, !PT ;  /* 0xaad26b490e007812 */ /* 0x000fe200078e3cff */
[----:B------:R-:W-:Y:S01]  /*0090*/  BSSY.RECONVERGENT B0, `(.L_x_2) ;  /* 0x000025e000007945 */ /* 0x000fe20003800200 */
[----:B------:R-:W-:Y:S02]  /*00a0*/  LOP3.LUT R14, R15, 0xf7dcefdd, RZ, 0x3c, !PT ;  /* 0xf7dcefdd0f0e7812 */ /* 0x000fe400078e3cff */
[----:B------:R-:W-:Y:S01]  /*00b0*/  ISETP.NE.AND P0, PT, R3, RZ, PT ;  /* 0x000000ff0300720c */ /* 0x000fe20003f05270 */
[----:B------:R-:W-:Y:S02]  /*00c0*/  IMAD R15, R0, 0x4182bed5, RZ ;  /* 0x4182bed5000f7824 */ /* 0x000fe400078e02ff */
[----:B------:R-:W-:Y:S02]  /*00d0*/  IMAD R8, R14, -0x658354e5, RZ ;  /* 0x9a7cab1b0e087824 */ /* 0x000fe400078e02ff */
[C---:B------:R-:W-:Y:S01]  /*00e0*/  VIADD R5, R15.reuse, 0x75bcd15 ;  /* 0x075bcd150f057836 */ /* 0x040fe20000000000 */
[C---:B------:R-:W-:Y:S01]  /*00f0*/  LOP3.LUT R6, R15.reuse, 0x159a55e5, RZ, 0x3c, !PT ;  /* 0x159a55e50f067812 */ /* 0x040fe200078e3cff */
[C---:B------:R-:W-:Y:S01]  /*0100*/  VIADD R7, R8.reuse, 0x1f123bb5 ;  /* 0x1f123bb508077836 */ /* 0x040fe20000000000 */
[C---:B------:R-:W-:Y:S01]  /*0110*/  IADD3 R4, PT, PT, R15.reuse, 0x64f0c9, R8 ;  /* 0x0064f0c90f047810 */ /* 0x040fe20007ffe008 */
[----:B------:R-:W-:Y:S01]  /*0120*/  VIADD R9, R15, 0x583f19 ;  /* 0x00583f190f097836 */ /* 0x000fe20000000000 */
[----:B------:R-:W-:-:S02]  /*0130*/  LOP3.LUT R8, R8, 0x5491333, RZ, 0x3c, !PT ;  /* 0x0549133308087812 */ /* 0x000fc400078e3cff */
[----:B------:R1:W-:Y:S04]  /*0140*/  STL.64 [R1+0x8], R6 ;  /* 0x0000080601007387 */ /* 0x0003e80000100a00 */
[----:B------:R1:W-:Y:S04]  /*0150*/  STL.64 [R1], R4 ;  /* 0x0000000401007387 */ /* 0x0003e80000100a00 */
[----:B------:R1:W-:Y:S01]  /*0160*/  STL.64 [R1+0x10], R8 ;  /* 0x0000100801007387 */ /* 0x0003e20000100a00 */
[----:B0-----:R-:W-:Y:S05]  /*0170*/  @!P0 BRA `(.L_x_3) ;  /* 0x00000024003c8947 */ /* 0x001fea0003800000 */
[----:B-1----:R-:W-:Y:S01]  /*0180*/  SHF.R.S32.HI R4, RZ, 0x1f, R3 ;  /* 0x0000001fff047819 */ /* 0x002fe20000011403 */
[----:B------:R-:W-:-:S07]  /*0190*/  IMAD.MOV.U32 R0, RZ, RZ, RZ ;  /* 0x000000ffff007224 */ /* 0x000fce00078e00ff */
.L_x_12:
[----:B------:R-:W-:Y:S01]  /*01a0*/  LOP3.LUT R21, R3, 0x3, RZ, 0xc0, !PT ;  /* 0x0000000303157812 */ /* 0x000fe200078ec0ff */
[----:B------:R-:W-:Y:S03]  /*01b0*/  BSSY.RECONVERGENT B1, `(.L_x_4) ;  /* 0x0000245000017945 */ /* 0x000fe60003800200 */
[----:B------:R-:W-:-:S04]  /*01c0*/  ISETP.NE.U32.AND P0, PT, R21, RZ, PT ;  /* 0x000000ff1500720c */ /* 0x000fc80003f05070 */
[----:B------:R-:W-:-:S13]  /*01d0*/  ISETP.NE.AND.EX P0, PT, RZ, RZ, PT, P0 ;  /* 0x000000ffff00720c */ /* 0x000fda0003f05300 */
[----:B012---:R-:W-:Y:S05]  /*01e0*/  @!P0 BRA `(.L_x_5) ;  /* 0x0000002400048947 */ /* 0x007fea0003800000 */
[----:B------:R-:W0:Y:S01]  /*01f0*/  LDC.64 R10, c[0x4][RZ] ;  /* 0x01000000ff0a7b82 */ /* 0x000e220000000a00 */
[----:B------:R-:W-:Y:S01]  /*0200*/  IMAD.MOV.U32 R16, RZ, RZ, RZ ;  /* 0x000000ffff107224 */ /* 0x000fe200078e00ff */
[----:B------:R-:W-:Y:S02]  /*0210*/  CS2R R8, SRZ ;  /* 0x0000000000087805 */ /* 0x000fe4000001ff00 */
[----:B------:R-:W-:Y:S01]  /*0220*/  CS2R R6, SRZ ;  /* 0x0000000000067805 */ /* 0x000fe2000001ff00 */
[----:B------:R-:W-:Y:S02]  /*0230*/  IMAD.MOV.U32 R5, RZ, RZ, RZ ;  /* 0x000000ffff057224 */ /* 0x000fe400078e00ff */
[----:B0-----:R-:W-:-:S07]  /*0240*/  IMAD.WIDE.U32 R10, R0, 0xc80, R10 ;  /* 0x00000c80000a7825 */ /* 0x001fce00078e000a */
.L_x_7:
[----:B------:R-:W-:-:S06]  /*0250*/  IMAD R17, R16, 0x4, R1 ;  /* 0x0000000410117824 */ /* 0x000fcc00078e0201 */
[----:B------:R-:W5:Y:S01]  /*0260*/  LDL R17, [R17+0x4] ;  /* 0x0000040011117983 */ /* 0x000f620000100800 */
[----:B------:R-:W-:Y:S01]  /*0270*/  IMAD.SHL.U32 R18, R16, 0x20, RZ ;  /* 0x0000002010127824 */ /* 0x000fe200078e00ff */
[----:B------:R-:W-:-:S06]  /*0280*/  UMOV UR4, URZ ;  /* 0x000000ff00047c82 */ /* 0x000fcc0008000000 */
.L_x_6:
[----:B-----5:R-:W-:Y:S01]  /*0290*/  SHF.R.U32.HI R24, RZ, UR4, R17 ;  /* 0x00000004ff187c19 */ /* 0x020fe20008011611 */
[----:B------:R-:W-:-:S03]  /*02a0*/  VIADD R12, R18, UR4 ;  /* 0x00000004120c7c36 */ /* 0x000fc60008000000 */
[----:B------:R-:W-:-:S04]  /*02b0*/  LOP3.LUT R13, R24, 0x1, RZ, 0xc0, !PT ;  /* 0x00000001180d7812 */ /* 0x000fc800078ec0ff */
[----:B------:R-:W-:Y:S01]  /*02c0*/  ISETP.NE.U32.AND P0, PT, R13, 0x1, PT ;  /* 0x000000010d00780c */ /* 0x000fe20003f05070 */
[----:B------:R-:W-:-:S03]  /*02d0*/  IMAD R13, R12, 0x5, RZ ;  /* 0x000000050c0d7824 */ /* 0x000fc600078e02ff */
[----:B------:R-:W-:Y:S01]  /*02e0*/  R2P PR, R24, 0x7e ;  /* 0x0000007e18007804 */ /* 0x000fe20000000000 */
[----:B------:R-:W-:-:S08]  /*02f0*/  IMAD.WIDE.U32 R12, R13, 0x4, R10 ;  /* 0x000000040d0c7825 */ /* 0x000fd000078e000a */
[----:B------:R-:W2:Y:S04]  /*0300*/  @!P0 LDG.E R22, desc[UR6][R12.64+0x10] ;  /* 0x000010060c168981 */ /* 0x000ea8000c1e1900 */
[----:B------:R-:W3:Y:S04]  /*0310*/  @P1 LDG.E R26, desc[UR6][R12.64+0x24] ;  /* 0x000024060c1a1981 */ /* 0x000ee8000c1e1900 */
[----:B------:R-:W4:Y:S04]  /*0320*/  @P2 LDG.E R28, desc[UR6][R12.64+0x38] ;  /* 0x000038060c1c2981 */ /* 0x000f28000c1e1900 */
[----:B------:R-:W4:Y:S04]  /*0330*/  @!P0 LDG.E R20, desc[UR6][R12.64] ;  /* 0x000000060c148981 */ /* 0x000f28000c1e1900 */
[----:B------:R-:W4:Y:S04]  /*0340*/  @P3 LDG.E R19, desc[UR6][R12.64+0x4c] ;  /* 0x00004c060c133981 */ /* 0x000f28000c1e1900 */
[----:B------:R-:W4:Y:S04]  /*0350*/  @!P0 LDG.E R23, desc[UR6][R12.64+0xc] ;  /* 0x00000c060c178981 */ /* 0x000f28000c1e1900 */
[----:B------:R-:W4:Y:S01]  /*0360*/  @P4 LDG.E R25, desc[UR6][R12.64+0x54] ;  /* 0x000054060c194981 */ /* 0x000f22000c1e1900 */
[----:B--2---:R-:W-:-:S03]  /*0370*/  @!P0 LOP3.LUT R9, R9, R22, RZ, 0x3c, !PT ;  /* 0x0000001609098212 */ /* 0x004fc600078e3cff */
[----:B------:R-:W2:Y:S01]  /*0380*/  @P4 LDG.E R22, desc[UR6][R12.64+0x60] ;  /* 0x000060060c164981 */ /* 0x000ea2000c1e1900 */
[----:B---3--:R-:W-:-:S03]  /*0390*/  @P1 LOP3.LUT R9, R9, R26, RZ, 0x3c, !PT ;  /* 0x0000001a09091212 */ /* 0x008fc600078e3cff */
[----:B------:R-:W3:Y:S01]  /*03a0*/  @P5 LDG.E R26, desc[UR6][R12.64+0x74] ;  /* 0x000074060c1a5981 */ /* 0x000ee2000c1e1900 */
[----:B----4-:R-:W-:Y:S02]  /*03b0*/  @P2 LOP3.LUT R9, R9, R28, RZ, 0x3c, !PT ;  /* 0x0000001c09092212 */ /* 0x010fe400078e3cff */
[----:B------:R-:W-:Y:S02]  /*03c0*/  @!P0 LOP3.LUT R5, R5, R20, RZ, 0x3c, !PT ;  /* 0x0000001405058212 */ /* 0x000fe400078e3cff */
[----:B------:R-:W4:Y:S01]  /*03d0*/  @!P0 LDG.E R20, desc[UR6][R12.64+0x8] ;  /* 0x000008060c148981 */ /* 0x000f22000c1e1900 */
[----:B------:R-:W-:-:S03]  /*03e0*/  @P3 LOP3.LUT R9, R9, R19, RZ, 0x3c, !PT ;  /* 0x0000001309093212 */ /* 0x000fc600078e3cff */
[----:B------:R-:W3:Y:S01]  /*03f0*/  @!P0 LDG.E R19, desc[UR6][R12.64+0x4] ;  /* 0x000004060c138981 */ /* 0x000ee2000c1e1900 */
[----:B------:R-:W-:-:S03]  /*0400*/  @!P0 LOP3.LUT R8, R8, R23, RZ, 0x3c, !PT ;  /* 0x0000001708088212 */ /* 0x000fc600078e3cff */
[----:B------:R-:W3:Y:S01]  /*0410*/  @P1 LDG.E R23, desc[UR6][R12.64+0x20] ;  /* 0x000020060c171981 */ /* 0x000ee2000c1e1900 */
[----:B--2---:R-:W-:-:S03]  /*0420*/  @P4 LOP3.LUT R9, R9, R22, RZ, 0x3c, !PT ;  /* 0x0000001609094212 */ /* 0x004fc600078e3cff */
[----:B------:R-:W2:Y:S01]  /*0430*/  @P1 LDG.E R22, desc[UR6][R12.64+0x1c] ;  /* 0x00001c060c161981 */ /* 0x000ea2000c1e1900 */
[----:B----4-:R-:W-:-:S03]  /*0440*/  @!P0 LOP3.LUT R7, R7, R20, RZ, 0x3c, !PT ;  /* 0x0000001407078212 */ /* 0x010fc600078e3cff */
[----:B------:R-:W4:Y:S01]  /*0450*/  @P1 LDG.E R20, desc[UR6][R12.64+0x14] ;  /* 0x000014060c141981 */ /* 0x000f22000c1e1900 */
[----:B---3--:R-:W-:-:S03]  /*0460*/  @!P0 LOP3.LUT R6, R6, R19, RZ, 0x3c, !PT ;  /* 0x0000001306068212 */ /* 0x008fc600078e3cff */
[----:B------:R-:W3:Y:S01]  /*0470*/  @P1 LDG.E R19, desc[UR6][R12.64+0x18] ;  /* 0x000018060c131981 */ /* 0x000ee2000c1e1900 */
[----:B------:R-:W-:-:S03]  /*0480*/  @P5 LOP3.LUT R9, R9, R26, RZ, 0x3c, !PT ;  /* 0x0000001a09095212 */ /* 0x000fc600078e3cff */
[----:B------:R-:W3:Y:S01]  /*0490*/  @P6 LDG.E R26, desc[UR6][R12.64+0x88] ;  /* 0x000088060c1a6981 */ /* 0x000ee2000c1e1900 */
[----:B------:R-:W-:-:S03]  /*04a0*/  @P1 LOP3.LUT R8, R8, R23, RZ, 0x3c, !PT ;  /* 0x0000001708081212 */ /* 0x000fc600078e3cff */
[----:B------:R-:W3:Y:S01]  /*04b0*/  @P2 LDG.E R23, desc[UR6][R12.64+0x34] ;  /* 0x000034060c172981 */ /* 0x000ee2000c1e1900 */
[----:B--2---:R-:W-:-:S03]  /*04c0*/  @P1 LOP3.LUT R7, R7, R22, RZ, 0x3c, !PT ;  /* 0x0000001607071212 */ /* 0x004fc600078e3cff */
[----:B------:R-:W2:Y:S01]  /*04d0*/  @P2 LDG.E R22, desc[UR6][R12.64+0x30] ;  /* 0x000030060c162981 */ /* 0x000ea2000c1e1900 */
[----:B----4-:R-:W-:-:S03]  /*04e0*/  @P1 LOP3.LUT R5, R5, R20, RZ, 0x3c, !PT ;  /* 0x0000001405051212 */ /* 0x010fc600078e3cff */
[----:B------:R-:W4:Y:S01]  /*04f0*/  @P2 LDG.E R20, desc[UR6][R12.64+0x28] ;  /* 0x000028060c142981 */ /* 0x000f22000c1e1900 */
[----:B---3--:R-:W-:-:S03]  /*0500*/  @P1 LOP3.LUT R6, R6, R19, RZ, 0x3c, !PT ;  /* 0x0000001306061212 */ /* 0x008fc600078e3cff */
        /* <DEDUP_REMOVED lines=21> */
[----:B------:R-:W-:Y:S02]  /*0660*/  @P4 LOP3.LUT R6, R6, R25, RZ, 0x3c, !PT ;  /* 0x0000001906064212 */ /* 0x000fe400078e3cff */
[----:B------:R-:W-:Y:S01]  /*0670*/  LOP3.LUT P0, RZ, R24, 0x80, RZ, 0xc0, !PT ;  /* 0x0000008018ff7812 */ /* 0x000fe2000780c0ff */
        /* <DEDUP_REMOVED lines=20> */
[----:B------:R-:W-:Y:S02]  /*07c0*/  @P0 LOP3.LUT R9, R9, R26, RZ, 0x3c, !PT ;  /* 0x0000001a09090212 */ /* 0x000fe400078e3cff */
[----:B------:R-:W-:Y:S02]  /*07d0*/  @P0 LOP3.LUT R8, R8, R23, RZ, 0x3c, !PT ;  /* 0x0000001708080212 */ /* 0x000fe400078e3cff */
[----:B--2---:R-:W-:Y:S02]  /*07e0*/  @P0 LOP3.LUT R7, R7, R22, RZ, 0x3c, !PT ;  /* 0x0000001607070212 */ /* 0x004fe400078e3cff */
[----:B----4-:R-:W-:Y:S02]  /*07f0*/  @P0 LOP3.LUT R5, R5, R20, RZ, 0x3c, !PT ;  /* 0x0000001405050212 */ /* 0x010fe400078e3cff */
[----:B---3--:R-:W-:-:S02]  /*0800*/  @P0 LOP3.LUT R6, R6, R19, RZ, 0x3c, !PT ;  /* 0x0000001306060212 */ /* 0x008fc400078e3cff */
[----:B------:R-:W-:-:S13]  /*0810*/  R2P PR, R24.B1, 0x7f ;  /* 0x0000007f18007804 */ /* 0x000fda0000001000 */
[----:B------:R-:W2:Y:S04]  /*0820*/  @P0 LDG.E R20, desc[UR6][R12.64+0xa0] ;  /* 0x0000a0060c140981 */ /* 0x000ea8000c1e1900 */
[----:B------:R-:W3:Y:S04]  /*0830*/  @P0 LDG.E R22, desc[UR6][R12.64+0xa8] ;  /* 0x0000a8060c160981 */ /* 0x000ee8000c1e1900 */
[----:B------:R-:W4:Y:S04]  /*0840*/  @P0 LDG.E R19, desc[UR6][R12.64+0xa4] ;  /* 0x0000a4060c130981 */ /* 0x000f28000c1e1900 */
[----:B------:R-:W4:Y:S04]  /*0850*/  @P0 LDG.E R23, desc[UR6][R12.64+0xac] ;  /* 0x0000ac060c170981 */ /* 0x000f28000c1e1900 */
[----:B------:R-:W4:Y:S04]  /*0860*/  @P1 LDG.E R26, desc[UR6][R12.64+0xbc] ;  /* 0x0000bc060c1a1981 */ /* 0x000f28000c1e1900 */
[----:B------:R-:W4:Y:S01]  /*0870*/  @P1 LDG.E R25, desc[UR6][R12.64+0xb8] ;  /* 0x0000b8060c191981 */ /* 0x000f22000c1e1900 */
[----:B--2---:R-:W-:-:S03]  /*0880*/  @P0 LOP3.LUT R5, R5, R20, RZ, 0x3c, !PT ;  /* 0x0000001405050212 */ /* 0x004fc600078e3cff */
[----:B------:R-:W2:Y:S01]  /*0890*/  @P0 LDG.E R20, desc[UR6][R12.64+0xb0] ;  /* 0x0000b0060c140981 */ /* 0x000ea2000c1e1900 */
[----:B---3--:R-:W-:-:S03]  /*08a0*/  @P0 LOP3.LUT R7, R7, R22, RZ, 0x3c, !PT ;  /* 0x0000001607070212 */ /* 0x008fc600078e3cff */
[----:B------:R-:W3:Y:S01]  /*08b0*/  @P1 LDG.E R22, desc[UR6][R12.64+0xb4] ;  /* 0x0000b4060c161981 */ /* 0x000ee2000c1e1900 */
[----:B----4-:R-:W-:-:S03]  /*08c0*/  @P0 LOP3.LUT R6, R6, R19, RZ, 0x3c, !PT ;  /* 0x0000001306060212 */ /* 0x010fc600078e3cff */
[----:B------:R-:W4:Y:S01]  /*08d0*/  @P1 LDG.E R19, desc[UR6][R12.64+0xc0] ;  /* 0x0000c0060c131981 */ /* 0x000f22000c1e1900 */
[----:B------:R-:W-:-:S03]  /*08e0*/  @P0 LOP3.LUT R8, R8, R23, RZ, 0x3c, !PT ;  /* 0x0000001708080212 */ /* 0x000fc600078e3cff */
[----:B------:R-:W4:Y:S01]  /*08f0*/  @P2 LDG.E R23, desc[UR6][R12.64+0xcc] ;  /* 0x0000cc060c172981 */ /* 0x000f22000c1e1900 */
[----:B------:R-:W-:-:S03]  /*0900*/  @P1 LOP3.LUT R7, R7, R26, RZ, 0x3c, !PT ;  /* 0x0000001a07071212 */ /* 0x000fc600078e3cff */
[----:B------:R-:W4:Y:S01]  /*0910*/  @P2 LDG.E R26, desc[UR6][R12.64+0xd0] ;  /* 0x0000d0060c1a2981 */ /* 0x000f22000c1e1900 */
[----:B--2---:R-:W-:Y:S02]  /*0920*/  @P0 LOP3.LUT R9, R9, R20, RZ, 0x3c, !PT ;  /* 0x0000001409090212 */ /* 0x004fe400078e3cff */
[----:B------:R-:W-:Y:S01]  /*0930*/  LOP3.LUT P0, RZ, R24, 0x8000, RZ, 0xc0, !PT ;  /* 0x0000800018ff7812 */ /* 0x000fe2000780c0ff */
[----:B------:R-:W2:Y:S01]  /*0940*/  @P2 LDG.E R20, desc[UR6][R12.64+0xd8] ;  /* 0x0000d8060c142981 */ /* 0x000ea2000c1e1900 */
[----:B---3--:R-:W-:-:S03]  /*0950*/  @P1 LOP3.LUT R5, R5, R22, RZ, 0x3c, !PT ;  /* 0x0000001605051212 */ /* 0x008fc600078e3cff */
[----:B------:R-:W3:Y:S04]  /*0960*/  @P1 LDG.E R22, desc[UR6][R12.64+0xc4] ;  /* 0x0000c4060c161981 */ /* 0x000ee8000c1e1900 */
[----:B------:R-:W2:Y:S01]  /*0970*/  @P2 LDG.E R24, desc[UR6][R12.64+0xc8] ;  /* 0x0000c8060c182981 */ /* 0x000ea2000c1e1900 */
[----:B------:R-:W-:Y:S02]  /*0980*/  @P1 LOP3.LUT R6, R6, R25, RZ, 0x3c, !PT ;  /* 0x0000001906061212 */ /* 0x000fe400078e3cff */
[----:B----4-:R-:W-:Y:S01]  /*0990*/  @P1 LOP3.LUT R8, R8, R19, RZ, 0x3c, !PT ;  /* 0x0000001308081212 */ /* 0x010fe200078e3cff */
[----:B------:R-:W4:Y:S01]  /*09a0*/  @P2 LDG.E R25, desc[UR6][R12.64+0xd4] ;  /* 0x0000d4060c192981 */ /* 0x000f22000c1e1900 */
[----:B------:R-:W-:-:S03]  /*09b0*/  @P2 LOP3.LUT R6, R6, R23, RZ, 0x3c, !PT ;  /* 0x0000001706062212 */ /* 0x000fc600078e3cff */
[----:B------:R-:W4:Y:S01]  /*09c0*/  @P3 LDG.E R19, desc[UR6][R12.64+0xe0] ;  /* 0x0000e0060c133981 */ /* 0x000f22000c1e1900 */
[----:B------:R-:W-:-:S03]  /*09d0*/  @P2 LOP3.LUT R7, R7, R26, RZ, 0x3c, !PT ;  /* 0x0000001a07072212 */ /* 0x000fc600078e3cff */
[----:B------:R-:W4:Y:S04]  /*09e0*/  @P3 LDG.E R23, desc[UR6][R12.64+0xe8] ;  /* 0x0000e8060c173981 */ /* 0x000f28000c1e1900 */
[----:B------:R-:W4:Y:S01]  /*09f0*/  @P3 LDG.E R26, desc[UR6][R12.64+0xec] ;  /* 0x0000ec060c1a3981 */ /* 0x000f22000c1e1900 */
[----:B---3--:R-:W-:-:S03]  /*0a00*/  @P1 LOP3.LUT R9, R9, R22, RZ, 0x3c, !PT ;  /* 0x0000001609091212 */ /* 0x008fc600078e3cff */
[----:B------:R-:W3:Y:S01]  /*0a10*/  @P3 LDG.E R22, desc[UR6][R12.64+0xdc] ;  /* 0x0000dc060c163981 */ /* 0x000ee2000c1e1900 */
[----:B--2---:R-:W-:-:S03]  /*0a20*/  @P2 LOP3.LUT R5, R5, R24, RZ, 0x3c, !PT ;  /* 0x0000001805052212 */ /* 0x004fc600078e3cff */
[----:B------:R-:W2:Y:S01]  /*0a30*/  @P3 LDG.E R24, desc[UR6][R12.64+0xe4] ;  /* 0x0000e4060c183981 */ /* 0x000ea2000c1e1900 */
[----:B------:R-:W-:Y:S02]  /*0a40*/  @P2 LOP3.LUT R9, R9, R20, RZ, 0x3c, !PT ;  /* 0x0000001409092212 */ /* 0x000fe400078e3cff */
[----:B----4-:R-:W-:Y:S01]  /*0a50*/  @P2 LOP3.LUT R8, R8, R25, RZ, 0x3c, !PT ;  /* 0x0000001908082212 */ /* 0x010fe200078e3cff */
[----:B------:R-:W4:Y:S01]  /*0a60*/  @P4 LDG.E R20, desc[UR6][R12.64+0xf0] ;  /* 0x0000f0060c144981 */ /* 0x000f22000c1e1900 */
[----:B------:R-:W-:-:S03]  /*0a70*/  @P3 LOP3.LUT R6, R6, R19, RZ, 0x3c, !PT ;  /* 0x0000001306063212 */ /* 0x000fc600078e3cff */
        /* <DEDUP_REMOVED lines=10> */
[----:B----4-:R-:W-:-:S03]  /*0b20*/  @P4 LOP3.LUT R5, R5, R20, RZ, 0x3c, !PT ;  /* 0x0000001405054212 */ /* 0x010fc600078e3cff */
[----:B------:R-:W4:Y:S01]  /*0b30*/  @P5 LDG.E R20, desc[UR6][R12.64+0x10c] ;  /* 0x00010c060c145981 */ /* 0x000f22000c1e1900 */
[----:B------:R-:W-:-:S03]  /*0b40*/  @P4 LOP3.LUT R6, R6, R19, RZ, 0x3c, !PT ;  /* 0x0000001306064212 */ /* 0x000fc600078e3cff */
[----:B------:R-:W4:Y:S01]  /*0b50*/  @P5 LDG.E R19, desc[UR6][R12.64+0x110] ;  /* 0x000110060c135981 */ /* 0x000f22000c1e1900 */
[----:B------:R-:W-:-:S03]  /*0b60*/  @P4 LOP3.LUT R8, R8, R23, RZ, 0x3c, !PT ;  /* 0x0000001708084212 */ /* 0x000fc600078e3cff */
[----:B------:R-:W4:Y:S01]  /*0b70*/  @P6 LDG.E R23, desc[UR6][R12.64+0x11c] ;  /* 0x00011c060c176981 */ /* 0x000f22000c1e1900 */
[----:B------:R-:W-:-:S03]  /*0b80*/  @P5 LOP3.LUT R5, R5, R26, RZ, 0x3c, !PT ;  /* 0x0000001a05055212 */ /* 0x000fc600078e3cff */
        /* <DEDUP_REMOVED lines=9> */
[----:B------:R-:W4:Y:S04]  /*0c20*/  @P6 LDG.E R19, desc[UR6][R12.64+0x124] ;  /* 0x000124060c136981 */ /* 0x000f28000c1e1900 */
[----:B------:R-:W4:Y:S01]  /*0c30*/  @P6 LDG.E R20, desc[UR6][R12.64+0x128] ;  /* 0x000128060c146981 */ /* 0x000f22000c1e1900 */
[----:B------:R-:W-:Y:S02]  /*0c40*/  @P6 LOP3.LUT R6, R6, R23, RZ, 0x3c, !PT ;  /* 0x0000001706066212 */ /* 0x000fe400078e3cff */
[----:B------:R-:W-:Y:S01]  /*0c50*/  @P6 LOP3.LUT R7, R7, R26, RZ, 0x3c, !PT ;  /* 0x0000001a07076212 */ /* 0x000fe200078e3cff */
[----:B------:R-:W4:Y:S04]  /*0c60*/  @P0 LDG.E R23, desc[UR6][R12.64+0x130] ;  /* 0x000130060c170981 */ /* 0x000f28000c1e1900 */
[----:B------:R-:W4:Y:S01]  /*0c70*/  @P0 LDG.E R26, desc[UR6][R12.64+0x13c] ;  /* 0x00013c060c1a0981 */ /* 0x000f22000c1e1900 */
[----:B---3--:R-:W-:-:S03]  /*0c80*/  @P5 LOP3.LUT R9, R9, R22, RZ, 0x3c, !PT ;  /* 0x0000001609095212 */ /* 0x008fc600078e3cff */
[----:B------:R-:W3:Y:S01]  /*0c90*/  @P0 LDG.E R22, desc[UR6][R12.64+0x12c] ;  /* 0x00012c060c160981 */ /* 0x000ee2000c1e1900 */
[----:B--2---:R-:W-:-:S03]  /*0ca0*/  @P6 LOP3.LUT R5, R5, R24, RZ, 0x3c, !PT ;  /* 0x0000001805056212 */ /* 0x004fc600078e3cff */
[----:B------:R-:W2:Y:S01]  /*0cb0*/  @P0 LDG.E R24, desc[UR6][R12.64+0x134] ;  /* 0x000134060c180981 */ /* 0x000ea2000c1e1900 */
[----:B------:R-:W-:-:S04]  /*0cc0*/  UIADD3 UR4, UPT, UPT, UR4, 0x10, URZ ;  /* 0x0000001004047890 */ /* 0x000fc8000fffe0ff */
[----:B------:R-:W-:Y:S01]  /*0cd0*/  UISETP.NE.AND UP0, UPT, UR4, 0x20, UPT ;  /* 0x000000200400788c */ /* 0x000fe2000bf05270 */
[----:B----4-:R-:W-:Y:S02]  /*0ce0*/  @P6 LOP3.LUT R8, R8, R19, RZ, 0x3c, !PT ;  /* 0x0000001308086212 */ /* 0x010fe400078e3cff */
[----:B------:R-:W-:Y:S02]  /*0cf0*/  @P6 LOP3.LUT R9, R9, R20, RZ, 0x3c, !PT ;  /* 0x0000001409096212 */ /* 0x000fe400078e3cff */
[----:B------:R-:W-:Y:S02]  /*0d00*/  @P0 LOP3.LUT R8, R8, R25, RZ, 0x3c, !PT ;  /* 0x0000001908080212 */ /* 0x000fe400078e3cff */
[----:B------:R-:W-:Y:S02]  /*0d10*/  @P0 LOP3.LUT R6, R6, R23, RZ, 0x3c, !PT ;  /* 0x0000001706060212 */ /* 0x000fe400078e3cff */
[----:B------:R-:W-:Y:S02]  /*0d20*/  @P0 LOP3.LUT R9, R9, R26, RZ, 0x3c, !PT ;  /* 0x0000001a09090212 */ /* 0x000fe400078e3cff */
[----:B---3--:R-:W-:-:S02]  /*0d30*/  @P0 LOP3.LUT R5, R5, R22, RZ, 0x3c, !PT ;  /* 0x0000001605050212 */ /* 0x008fc400078e3cff */
[----:B--2---:R-:W-:Y:S01]  /*0d40*/  @P0 LOP3.LUT R7, R7, R24, RZ, 0x3c, !PT ;  /* 0x0000001807070212 */ /* 0x004fe200078e3cff */
[----:B------:R-:W-:Y:S06]  /*0d50*/  BRA.U UP0, `(.L_x_6) ;  /* 0xfffffff5004c7547 */ /* 0x000fec000b83ffff */
[----:B------:R-:W-:-:S05]  /*0d60*/  VIADD R16, R16, 0x1 ;  /* 0x0000000110107836 */ /* 0x000fca0000000000 */
[----:B------:R-:W-:-:S13]  /*0d70*/  ISETP.NE.AND P0, PT, R16, 0x5, PT ;  /* 0x000000051000780c */ /* 0x000fda0003f05270 */
[----:B------:R-:W-:Y:S05]  /*0d80*/  @P0 BRA `(.L_x_7) ;  /* 0xfffffff400300947 */ /* 0x000fea000383ffff */
[----:B------:R0:W-:Y:S01]  /*0d90*/  STL [R1+0x4], R5 ;  /* 0x0000040501007387 */ /* 0x0001e20000100800 */
[----:B------:R-:W-:-:S03]  /*0da0*/  ISETP.NE.U32.AND P0, PT, R21, 0x1, PT ;  /* 0x000000011500780c */ /* 0x000fc60003f05070 */
[----:B------:R0:W-:Y:S01]  /*0db0*/  STL.64 [R1+0x8], R6 ;  /* 0x0000080601007387 */ /* 0x0001e20000100a00 */
[----:B------:R-:W-:-:S03]  /*0dc0*/  ISETP.NE.AND.EX P0, PT, RZ, RZ, PT, P0 ;  /* 0x000000ffff00720c */ /* 0x000fc60003f05300 */
[----:B------:R0:W-:Y:S10]  /*0dd0*/  STL.64 [R1+0x10], R8 ;  /* 0x0000100801007387 */ /* 0x0001f40000100a00 */
[----:B------:R-:W-:Y:S05]  /*0de0*/  @!P0 BRA `(.L_x_5) ;  /* 0x0000001800048947 */ /* 0x000fea0003800000 */
[----:B------:R-:W-:Y:S01]  /*0df0*/  UMOV UR4, URZ ;  /* 0x000000ff00047c82 */ /* 0x000fe20008000000 */
[----:B------:R-:W-:Y:S01]  /*0e00*/  UMOV UR5, URZ ;  /* 0x000000ff00057c82 */ /* 0x000fe20008000000 */
[----:B------:R-:W-:Y:S02]  /*0e10*/  IMAD.MOV.U32 R16, RZ, RZ, RZ ;  /* 0x000000ffff107224 */ /* 0x000fe400078e00ff */
[----:B0-----:R-:W-:Y:S02]  /*0e20*/  IMAD.MOV.U32 R5, RZ, RZ, RZ ;  /* 0x000000ffff057224 */ /* 0x001fe400078e00ff */
[----:B------:R-:W-:Y:S02]  /*0e30*/  IMAD.U32 R9, RZ, RZ, UR4 ;  /* 0x00000004ff097e24 */ /* 0x000fe4000f8e00ff */
[----:B------:R-:W-:Y:S02]  /*0e40*/  IMAD.U32 R8, RZ, RZ, UR5 ;  /* 0x00000005ff087e24 */ /* 0x000fe4000f8e00ff */
[----:B------:R-:W-:-:S02]  /*0e50*/  IMAD.U32 R7, RZ, RZ, UR4 ;  /* 0x00000004ff077e24 */ /* 0x000fc4000f8e00ff */
[----:B------:R-:W-:-:S07]  /*0e60*/  IMAD.U32 R6, RZ, RZ, UR5 ;  /* 0x00000005ff067e24 */ /* 0x000fce000f8e00ff */
.L_x_9:
[----:B------:R-:W-:-:S06]  /*0e70*/  IMAD R17, R16, 0x4, R1 ;  /* 0x0000000410117824 */ /* 0x000fcc00078e0201 */
[----:B------:R-:W5:Y:S01]  /*0e80*/  LDL R17, [R17+0x4] ;  /* 0x0000040011117983 */ /* 0x000f620000100800 */
[----:B------:R-:W-:Y:S01]  /*0e90*/  IMAD.SHL.U32 R18, R16, 0x20, RZ ;  /* 0x0000002010127824 */ /* 0x000fe200078e00ff */
[----:B------:R-:W-:-:S06]  /*0ea0*/  UMOV UR4, URZ ;  /* 0x000000ff00047c82 */ /* 0x000fcc0008000000 */
.L_x_8:
        /* <DEDUP_REMOVED lines=181> */
[----:B------:R-:W-:Y:S05]  /*1a00*/  @P0 BRA `(.L_x_5) ;  /* 0x0000000800fc0947 */ /* 0x000fea0003800000 */
[----:B------:R-:W-:Y:S01]  /*1a10*/  UMOV UR4, URZ ;  /* 0x000000ff00047c82 */ /* 0x000fe20008000000 */
[----:B------:R-:W-:Y:S01]  /*1a20*/  UMOV UR5, URZ ;  /* 0x000000ff00057c82 */ /* 0x000fe20008000000 */
[----:B------:R-:W-:Y:S02]  /*1a30*/  IMAD.MOV.U32 R16, RZ, RZ, RZ ;  /* 0x000000ffff107224 */ /* 0x000fe400078e00ff */
[----:B-1----:R-:W-:Y:S02]  /*1a40*/  IMAD.MOV.U32 R5, RZ, RZ, RZ ;  /* 0x000000ffff057224 */ /* 0x002fe400078e00ff */
[----:B------:R-:W-:Y:S02]  /*1a50*/  IMAD.U32 R9, RZ, RZ, UR4 ;  /* 0x00000004ff097e24 */ /* 0x000fe4000f8e00ff */
[----:B------:R-:W-:Y:S02]  /*1a60*/  IMAD.U32 R8, RZ, RZ, UR5 ;  /* 0x00000005ff087e24 */ /* 0x000fe4000f8e00ff */
[----:B------:R-:W-:-:S02]  /*1a70*/  IMAD.U32 R7, RZ, RZ, UR4 ;  /* 0x00000004ff077e24 */ /* 0x000fc4000f8e00ff */
[----:B------:R-:W-:-:S07]  /*1a80*/  IMAD.U32 R6, RZ, RZ, UR5 ;  /* 0x00000005ff067e24 */ /* 0x000fce000f8e00ff */
.L_x_11:
[----:B------:R-:W-:-:S06]  /*1a90*/  IMAD R17, R16, 0x4, R1 ;  /* 0x0000000410117824 */ /* 0x000fcc00078e0201 */
[----:B------:R-:W5:Y:S01]  /*1aa0*/  LDL R17, [R17+0x4] ;  /* 0x0000040011117983 */ /* 0x000f620000100800 */
[----:B------:R-:W-:Y:S01]  /*1ab0*/  IMAD.SHL.U32 R18, R16, 0x20, RZ ;  /* 0x0000002010127824 */ /* 0x000fe200078e00ff */
[----:B------:R-:W-:-:S06]  /*1ac0*/  UMOV UR4, URZ ;  /* 0x000000ff00047c82 */ /* 0x000fcc0008000000 */
.L_x_10:
        /* <DEDUP_REMOVED lines=10> */
[----:B------:R-:W4:Y:S04]  /*1b70*/  @P3 LDG.E R26, desc[UR6][R12.64+0x4c] ;  /* 0x00004c060c1a3981 */ /* 0x000f28000c1e1900 */
[----:B------:R-:W4:Y:S04]  /*1b80*/  @!P0 LDG.E R19, desc[UR6][R12.64+0x4] ;  /* 0x000004060c138981 */ /* 0x000f28000c1e1900 */
[----:B------:R-:W4:Y:S04]  /*1b90*/  @!P0 LDG.E R21, desc[UR6][R12.64+0xc] ;  /* 0x00000c060c158981 */ /* 0x000f28000c1e1900 */
[----:B------:R-:W4:Y:S01]  /*1ba0*/  @P3 LDG.E R25, desc[UR6][R12.64+0x40] ;  /* 0x000040060c193981 */ /* 0x000f22000c1e1900 */
[----:B--2---:R-:W-:-:S03]  /*1bb0*/  @!P0 LOP3.LUT R9, R9, R20, RZ, 0x3c, !PT ;  /* 0x0000001409098212 */ /* 0x004fc600078e3cff */
[----:B------:R-:W2:Y:S01]  /*1bc0*/  @!P0 LDG.E R20, desc[UR6][R12.64] ;  /* 0x000000060c148981 */ /* 0x000ea2000c1e1900 */
[----:B---3--:R-:W-:-:S03]  /*1bd0*/  @P1 LOP3.LUT R9, R9, R22, RZ, 0x3c, !PT ;  /* 0x0000001609091212 */ /* 0x008fc600078e3cff */
[----:B------:R-:W3:Y:S01]  /*1be0*/  @!P0 LDG.E R22, desc[UR6][R12.64+0x8] ;  /* 0x000008060c168981 */ /* 0x000ee2000c1e1900 */
[----:B----4-:R-:W-:-:S03]  /*1bf0*/  @P2 LOP3.LUT R9, R9, R24, RZ, 0x3c, !PT ;  /* 0x0000001809092212 */ /* 0x010fc600078e3cff */
[----:B------:R-:W4:Y:S01]  /*1c00*/  @P4 LDG.E R24, desc[UR6][R12.64+0x60] ;  /* 0x000060060c184981 */ /* 0x000f22000c1e1900 */
[----:B------:R-:W-:-:S03]  /*1c10*/  @P3 LOP3.LUT R9, R9, R26, RZ, 0x3c, !PT ;  /* 0x0000001a09093212 */ /* 0x000fc600078e3cff */
[----:B------:R-:W4:Y:S01]  /*1c20*/  @P5 LDG.E R26, desc[UR6][R12.64+0x74] ;  /* 0x000074060c1a5981 */ /* 0x000f22000c1e1900 */
[----:B------:R-:W-:-:S03]  /*1c30*/  @!P0 LOP3.LUT R6, R6, R19, RZ, 0x3c, !PT ;  /* 0x0000001306068212 */ /* 0x000fc600078e3cff */
[----:B------:R-:W4:Y:S01]  /*1c40*/  @P1 LDG.E R19, desc[UR6][R12.64+0x18] ;  /* 0x000018060c131981 */ /* 0x000f22000c1e1900 */
[----:B------:R-:W-:-:S03]  /*1c50*/  @!P0 LOP3.LUT R8, R8, R21, RZ, 0x3c, !PT ;  /* 0x0000001508088212 */ /* 0x000fc600078e3cff */
[----:B------:R-:W4:Y:S01]  /*1c60*/  @P1 LDG.E R21, desc[UR6][R12.64+0x20] ;  /* 0x000020060c151981 */ /* 0x000f22000c1e1900 */
[----:B--2---:R-:W-:-:S03]  /*1c70*/  @!P0 LOP3.LUT R5, R5, R20, RZ, 0x3c, !PT ;  /* 0x0000001405058212 */ /* 0x004fc600078e3cff */
[----:B------:R-:W2:Y:S01]  /*1c80*/  @P1 LDG.E R20, desc[UR6][R12.64+0x14] ;  /* 0x000014060c141981 */ /* 0x000ea2000c1e1900 */
[----:B---3--:R-:W-:-:S03]  /*1c90*/  @!P0 LOP3.LUT R7, R7, R22, RZ, 0x3c, !PT ;  /* 0x0000001607078212 */ /* 0x008fc600078e3cff */
[----:B------:R-:W3:Y:S01]  /*1ca0*/  @P1 LDG.E R22, desc[UR6][R12.64+0x1c] ;  /* 0x00001c060c161981 */ /* 0x000ee2000c1e1900 */
[----:B----4-:R-:W-:-:S03]  /*1cb0*/  @P4 LOP3.LUT R9, R9, R24, RZ, 0x3c, !PT ;  /* 0x0000001809094212 */ /* 0x010fc600078e3cff */
[----:B------:R-:W4:Y:S01]  /*1cc0*/  @P2 LDG.E R24, desc[UR6][R12.64+0x28] ;  /* 0x000028060c182981 */ /* 0x000f22000c1e1900 */
[----:B------:R-:W-:-:S03]  /*1cd0*/  @P1 LOP3.LUT R6, R6, R19, RZ, 0x3c, !PT ;  /* 0x0000001306061212 */ /* 0x000fc600078e3cff */
[----:B------:R-:W4:Y:S01]  /*1ce0*/  @P2 LDG.E R19, desc[UR6][R12.64+0x2c] ;  /* 0x00002c060c132981 */ /* 0x000f22000c1e1900 */
[----:B------:R-:W-:-:S03]  /*1cf0*/  @P1 LOP3.LUT R8, R8, R21, RZ, 0x3c, !PT ;  /* 0x0000001508081212 */ /* 0x000fc600078e3cff */
        /* <DEDUP_REMOVED lines=9> */
[----:B------:R-:W-:Y:S02]  /*1d90*/  @P2 LOP3.LUT R8, R8, R21, RZ, 0x3c, !PT ;  /* 0x0000001508082212 */ /* 0x000fe400078e3cff */
[----:B------:R-:W-:Y:S01]  /*1da0*/  @P3 LOP3.LUT R6, R6, R25, RZ, 0x3c, !PT ;  /* 0x0000001906063212 */ /* 0x000fe200078e3cff */
        /* <DEDUP_REMOVED lines=20> */
[----:B------:R-:W-:Y:S02]  /*1ef0*/  LOP3.LUT P0, RZ, R23, 0x80, RZ, 0xc0, !PT ;  /* 0x0000008017ff7812 */ /* 0x000fe4000780c0ff */
[----:B------:R-:W-:Y:S02]  /*1f00*/  @P5 LOP3.LUT R9, R9, R26, RZ, 0x3c, !PT ;  /* 0x0000001a09095212 */ /* 0x000fe400078e3cff */
[----:B------:R-:W4:Y:S01]  /*1f10*/  @P6 LDG.E R26, desc[UR6][R12.64+0x88] ;  /* 0x000088060c1a6981 */ /* 0x000f22000c1e1900 */
[----:B------:R-:W-:-:S03]  /*1f20*/  @P5 LOP3.LUT R6, R6, R19, RZ, 0x3c, !PT ;  /* 0x0000001306065212 */ /* 0x000fc600078e3cff */
[----:B------:R-:W4:Y:S01]  /*1f30*/  @P6 LDG.E R19, desc[UR6][R12.64+0x84] ;  /* 0x000084060c136981 */ /* 0x000f22000c1e1900 */
[----:B------:R-:W-:-:S04]  /*1f40*/  @P5 LOP3.LUT R8, R8, R21, RZ, 0x3c, !PT ;  /* 0x0000001508085212 */ /* 0x000fc800078e3cff */
        /* <DEDUP_REMOVED lines=9> */
[----:B------:R-:W-:Y:S02]  /*1fe0*/  @P6 LOP3.LUT R9, R9, R26, RZ, 0x3c, !PT ;  /* 0x0000001a09096212 */ /* 0x000fe400078e3cff */
[----:B------:R-:W-:Y:S02]  /*1ff0*/  @P6 LOP3.LUT R8, R8, R19, RZ, 0x3c, !PT ;  /* 0x0000001308086212 */ /* 0x000fe400078e3cff */
[----:B------:R-:W-:Y:S02]  /*2000*/  @P0 LOP3.LUT R6, R6, R21, RZ, 0x3c, !PT ;  /* 0x0000001506060212 */ /* 0x000fe400078e3cff */
[----:B------:R-:W-:Y:S02]  /*2010*/  @P0 LOP3.LUT R8, R8, R25, RZ, 0x3c, !PT ;  /* 0x0000001908080212 */ /* 0x000fe400078e3cff */
[----:B--2---:R-:W-:Y:S02]  /*2020*/  @P0 LOP3.LUT R5, R5, R20, RZ, 0x3c, !PT ;  /* 0x0000001405050212 */ /* 0x004fe400078e3cff */
[----:B---3--:R-:W-:-:S02]  /*2030*/  @P0 LOP3.LUT R7, R7, R22, RZ, 0x3c, !PT ;  /* 0x0000001607070212 */ /* 0x008fc400078e3cff */
[----:B----4-:R-:W-:Y:S02]  /*2040*/  @P0 LOP3.LUT R9, R9, R24, RZ, 0x3c, !PT ;  /* 0x0000001809090212 */ /* 0x010fe400078e3cff */
[----:B------:R-:W-:-:S13]  /*2050*/  R2P PR, R23.B1, 0x7f ;  /* 0x0000007f17007804 */ /* 0x000fda0000001000 */
[----:B------:R-:W2:Y:S04]  /*2060*/  @P0 LDG.E R22, desc[UR6][R12.64+0xa0] ;  /* 0x0000a0060c160981 */ /* 0x000ea8000c1e1900 */
[----:B------:R-:W3:Y:S04]  /*2070*/  @P0 LDG.E R19, desc[UR6][R12.64+0xa4] ;  /* 0x0000a4060c130981 */ /* 0x000ee8000c1e1900 */
[----:B------:R-:W4:Y:S04]  /*2080*/  @P0 LDG.E R21, desc[UR6][R12.64+0xac] ;  /* 0x0000ac060c150981 */ /* 0x000f28000c1e1900 */
        /* <DEDUP_REMOVED lines=14> */
[----:B------:R-:W-:Y:S02]  /*2170*/  LOP3.LUT P0, RZ, R23, 0x8000, RZ, 0xc0, !PT ;  /* 0x0000800017ff7812 */ /* 0x000fe4000780c0ff */
        /* <DEDUP_REMOVED lines=22> */
[----:B------:R-:W-:Y:S01]  /*22e0*/  @P2 LOP3.LUT R9, R9, R24, RZ, 0x3c, !PT ;  /* 0x0000001809092212 */ /* 0x000fe200078e3cff */
[----:B------:R-:W4:Y:S04]  /*22f0*/  @P4 LDG.E R23, desc[UR6][R12.64+0xfc] ;  /* 0x0000fc060c174981 */ /* 0x000f28000c1e1900 */
        /* <DEDUP_REMOVED lines=12> */
[----:B------:R-:W3:Y:S01]  /*23c0*/  @P5 LDG.E R23, desc[UR6][R12.64+0x110] ;  /* 0x000110060c175981 */ /* 0x000ee2000c1e1900 */
[----:B------:R-:W-:-:S03]  /*23d0*/  @P4 LOP3.LUT R5, R5, R24, RZ, 0x3c, !PT ;  /* 0x0000001805054212 */ /* 0x000fc600078e3cff */
[----:B------:R-:W3:Y:S01]  /*23e0*/  @P5 LDG.E R24, desc[UR6][R12.64+0x10c] ;  /* 0x00010c060c185981 */ /* 0x000ee2000c1e1900 */
[----:B------:R-:W-:-:S03]  /*23f0*/  @P4 LOP3.LUT R9, R9, R20, RZ, 0x3c, !PT ;  /* 0x0000001409094212 */ /* 0x000fc600078e3cff */
[----:B------:R-:W3:Y:S01]  /*2400*/  @P6 LDG.E R20, desc[UR6][R12.64+0x120] ;  /* 0x000120060c146981 */ /* 0x000ee2000c1e1900 */
[----:B------:R-:W-:-:S03]  /*2410*/  @P5 LOP3.LUT R9, R9, R26, RZ, 0x3c, !PT ;  /* 0x0000001a09095212 */ /* 0x000fc600078e3cff */
[----:B------:R-:W3:Y:S01]  /*2420*/  @P0 LDG.E R26, desc[UR6][R12.64+0x134] ;  /* 0x000134060c1a0981 */ /* 0x000ee2000c1e1900 */
[----:B--2---:R-:W-:-:S03]  /*2430*/  @P5 LOP3.LUT R5, R5, R22, RZ, 0x3c, !PT ;  /* 0x0000001605055212 */ /* 0x004fc600078e3cff */
[----:B------:R-:W2:Y:S01]  /*2440*/  @P6 LDG.E R22, desc[UR6][R12.64+0x128] ;  /* 0x000128060c166981 */ /* 0x000ea2000c1e1900 */
[----:B------:R-:W-:-:S03]  /*2450*/  @P6 LOP3.LUT R5, R5, R28, RZ, 0x3c, !PT ;  /* 0x0000001c05056212 */ /* 0x000fc600078e3cff */
[----:B------:R-:W2:Y:S01]  /*2460*/  @P0 LDG.E R28, desc[UR6][R12.64+0x13c] ;  /* 0x00013c060c1c0981 */ /* 0x000ea2000c1e1900 */
[----:B----4-:R-:W-:-:S03]  /*2470*/  @P5 LOP3.LUT R6, R6, R21, RZ, 0x3c, !PT ;  /* 0x0000001506065212 */ /* 0x010fc600078e3cff */
[----:B------:R-:W4:Y:S01]  /*2480*/  @P6 LDG.E R21, desc[UR6][R12.64+0x124] ;  /* 0x000124060c156981 */ /* 0x000f22000c1e1900 */
[----:B---3--:R-:W-:Y:S02]  /*2490*/  @P5 LOP3.LUT R8, R8, R23, RZ, 0x3c, !PT ;  /* 0x0000001708085212 */ /* 0x008fe400078e3cff */
[----:B------:R-:W-:Y:S01]  /*24a0*/  @P6 LOP3.LUT R6, R6, R19, RZ, 0x3c, !PT ;  /* 0x0000001306066212 */ /* 0x000fe200078e3cff */
[----:B------:R-:W3:Y:S01]  /*24b0*/  @P0 LDG.E R23, desc[UR6][R12.64+0x138] ;  /* 0x000138060c170981 */ /* 0x000ee2000c1e1900 */
[----:B------:R-:W-:-:S03]  /*24c0*/  @P5 LOP3.LUT R7, R7, R24, RZ, 0x3c, !PT ;  /* 0x0000001807075212 */ /* 0x000fc600078e3cff */
[----:B------:R-:W3:Y:S04]  /*24d0*/  @P0 LDG.E R24, desc[UR6][R12.64+0x12c] ;  /* 0x00012c060c180981 */ /* 0x000ee8000c1e1900 */
[----:B------:R-:W3:Y:S01]  /*24e0*/  @P0 LDG.E R19, desc[UR6][R12.64+0x130] ;  /* 0x000130060c130981 */ /* 0x000ee2000c1e1900 */
[----:B------:R-:W-:-:S04]  /*24f0*/  UIADD3 UR4, UPT, UPT, UR4, 0x10, URZ ;  /* 0x0000001004047890 */ /* 0x000fc8000fffe0ff */
[----:B------:R-:W-:Y:S01]  /*2500*/  UISETP.NE.AND UP0, UPT, UR4, 0x20, UPT ;  /* 0x000000200400788c */ /* 0x000fe2000bf05270 */
[----:B------:R-:W-:-:S04]  /*2510*/  @P6 LOP3.LUT R7, R7, R20, RZ, 0x3c, !PT ;  /* 0x0000001407076212 */ /* 0x000fc800078e3cff */
[----:B------:R-:W-:Y:S02]  /*2520*/  @P0 LOP3.LUT R7, R7, R26, RZ, 0x3c, !PT ;  /* 0x0000001a07070212 */ /* 0x000fe400078e3cff */
[----:B--2---:R-:W-:-:S04]  /*2530*/  @P6 LOP3.LUT R9, R9, R22, RZ, 0x3c, !PT ;  /* 0x0000001609096212 */ /* 0x004fc800078e3cff */
[----:B------:R-:W-:Y:S02]  /*2540*/  @P0 LOP3.LUT R9, R9, R28, RZ, 0x3c, !PT ;  /* 0x0000001c09090212 */ /* 0x000fe400078e3cff */
[----:B----4-:R-:W-:-:S04]  /*2550*/  @P6 LOP3.LUT R8, R8, R21, RZ, 0x3c, !PT ;  /* 0x0000001508086212 */ /* 0x010fc800078e3cff */
[----:B---3--:R-:W-:Y:S02]  /*2560*/  @P0 LOP3.LUT R8, R8, R23, RZ, 0x3c, !PT ;  /* 0x0000001708080212 */ /* 0x008fe400078e3cff */
[----:B------:R-:W-:Y:S02]  /*2570*/  @P0 LOP3.LUT R5, R5, R24, RZ, 0x3c, !PT ;  /* 0x0000001805050212 */ /* 0x000fe400078e3cff */
[----:B------:R-:W-:Y:S01]  /*2580*/  @P0 LOP3.LUT R6, R6, R19, RZ, 0x3c, !PT ;  /* 0x0000001306060212 */ /* 0x000fe200078e3cff */
[----:B------:R-:W-:Y:S06]  /*2590*/  BRA.U UP0, `(.L_x_10) ;  /* 0xfffffff5004c7547 */ /* 0x000fec000b83ffff */
[----:B------:R-:W-:-:S05]  /*25a0*/  VIADD R16, R16, 0x1 ;  /* 0x0000000110107836 */ /* 0x000fca0000000000 */
[----:B------:R-:W-:-:S13]  /*25b0*/  ISETP.NE.AND P0, PT, R16, 0x5, PT ;  /* 0x000000051000780c */ /* 0x000fda0003f05270 */
[----:B------:R-:W-:Y:S05]  /*25c0*/  @P0 BRA `(.L_x_11) ;  /* 0xfffffff400300947 */ /* 0x000fea000383ffff */
[----:B------:R2:W-:Y:S04]  /*25d0*/  STL [R1+0x4], R5 ;  /* 0x0000040501007387 */ /* 0x0005e80000100800 */
[----:B------:R2:W-:Y:S04]  /*25e0*/  STL.64 [R1+0x8], R6 ;  /* 0x0000080601007387 */ /* 0x0005e80000100a00 */
[----:B------:R2:W-:Y:S02]  /*25f0*/  STL.64 [R1+0x10], R8 ;  /* 0x0000100801007387 */ /* 0x0005e40000100a00 */
.L_x_5:
[----:B------:R-:W-:Y:S05]  /*2600*/  BSYNC.RECONVERGENT B1 ;  /* 0x0000000000017941 */ /* 0x000fea0003800200 */
.L_x_4:
[C---:B------:R-:W-:Y:S01]  /*2610*/  ISETP.GT.U32.AND P0, PT, R3.reuse, 0x3, PT ;  /* 0x000000030300780c */ /* 0x040fe20003f04070 */
[----:B------:R-:W-:Y:S01]  /*2620*/  VIADD R0, R0, 0x1 ;  /* 0x0000000100007836 */ /* 0x000fe20000000000 */
[--C-:B------:R-:W-:Y:S02]  /*2630*/  SHF.R.U64 R3, R3, 0x2, R4.reuse ;  /* 0x0000000203037819 */ /* 0x100fe40000001204 */
[----:B------:R-:W-:Y:S02]  /*2640*/  ISETP.GT.U32.AND.EX P0, PT, R4, RZ, PT, P0 ;  /* 0x000000ff0400720c */ /* 0x000fe40003f04100 */
[----:B------:R-:W-:-:S11]  /*2650*/  SHF.R.U32.HI R4, RZ, 0x2, R4 ;  /* 0x00000002ff047819 */ /* 0x000fd60000011604 */
[----:B------:R-:W-:Y:S05]  /*2660*/  @P0 BRA `(.L_x_12) ;  /* 0xffffffd800cc0947 */ /* 0x000fea000383ffff */
.L_x_3:
[----:B------:R-:W-:Y:S05]  /*2670*/  BSYNC.RECONVERGENT B0 ;  /* 0x0000000000007941 */ /* 0x000fea0003800200 */
.L_x_2:
[----:B------:R-:W3:Y:S01]  /*2680*/  S2R R0, SR_TID.X ;  /* 0x0000000000007919 */ /* 0x000ee20000002100 */
[----:B------:R-:W4:Y:S01]  /*2690*/  S2UR UR5, SR_CgaCtaId ;  /* 0x00000000000579c3 */ /* 0x000f220000008800 */
[----:B------:R-:W-:Y:S01]  /*26a0*/  UMOV UR4, 0x400 ;  /* 0x0000040000047882 */ /* 0x000fe20000000000 */
[----:B-1----:R-:W-:Y:S01]  /*26b0*/  IMAD.MOV.U32 R4, RZ, RZ, R5 ;  /* 0x000000ffff047224 */ /* 0x002fe200078e0005 */
[----:B------:R-:W-:Y:S01]  /*26c0*/  UMOV UR8, 0x64 ;  /* 0x0000006400087882 */ /* 0x000fe20000000000 */
[----:B------:R-:W-:Y:S02]  /*26d0*/  IMAD R14, R14, -0x658354e5, R15 ;  /* 0x9a7cab1b0e0e7824 */ /* 0x000fe400078e020f */
[----:B0-2---:R-:W-:Y:S02]  /*26e0*/  IMAD.MOV.U32 R5, RZ, RZ, R6 ;  /* 0x000000ffff057224 */ /* 0x005fe400078e0006 */
[----:B------:R-:W-:Y:S02]  /*26f0*/  IMAD.MOV.U32 R6, RZ, RZ, R7 ;  /* 0x000000ffff067224 */ /* 0x000fe400078e0007 */
[----:B------:R-:W-:-:S02]  /*2700*/  IMAD.MOV.U32 R7, RZ, RZ, R8 ;  /* 0x000000ffff077224 */ /* 0x000fc400078e0008 */
[----:B------:R-:W-:Y:S02]  /*2710*/  IMAD.MOV.U32 R8, RZ, RZ, R9 ;  /* 0x000000ffff087224 */ /* 0x000fe400078e0009 */
[----:B------:R-:W-:Y:S02]  /*2720*/  IMAD.MOV.U32 R22, RZ, RZ, RZ ;  /* 0x000000ffff167224 */ /* 0x000fe400078e00ff */
[----:B------:R-:W-:Y:S01]  /*2730*/  VIADD R9, R14, 0x6a788e ;  /* 0x006a788e0e097836 */ /* 0x000fe20000000000 */
[----:B----4-:R-:W-:-:S03]  /*2740*/  ULEA UR5, UR5, UR4, 0x18 ;  /* 0x0000000405057291 */ /* 0x010fc6000f8ec0ff */
[----:B------:R-:W-:-:S03]  /*2750*/  UMOV UR4, URZ ;  /* 0x000000ff00047c82 */ /* 0x000fc60008000000 */
[----:B---3--:R-:W-:-:S05]  /*2760*/  LEA R3, R0, UR5, 0x2 ;  /* 0x0000000500037c11 */ /* 0x008fca000f8e10ff */
[----:B------:R0:W-:Y:S02]  /*2770*/  STS [R3], RZ ;  /* 0x000000ff03007388 */ /* 0x0001e40000000800 */
.L_x_13:
[----:B------:R-:W-:Y:S01]  /*2780*/  SHF.R.U32.HI R11, RZ, 0x2, R4 ;  /* 0x00000002ff0b7819 */ /* 0x000fe20000011604 */
[----:B------:R-:W-:Y:S01]  /*2790*/  IMAD.MOV.U32 R23, RZ, RZ, 0x2f800000 ;  /* 0x2f800000ff177424 */ /* 0x000fe200078e00ff */
[----:B------:R-:W-:Y:S01]  /*27a0*/  SHF.R.U32.HI R12, RZ, 0x2, R5 ;  /* 0x00000002ff0c7819 */ /* 0x000fe20000011605 */
[----:B------:R-:W-:Y:S01]  /*27b0*/  UIADD3 UR8, UP0, UPT, UR8, -0x4, URZ ;  /* 0xfffffffc08087890 */ /* 0x000fe2000ff1e0ff */
[----:B------:R-:W-:Y:S01]  /*27c0*/  LOP3.LUT R11, R11, R4, RZ, 0x3c, !PT ;  /* 0x000000040b0b7212 */ /* 0x000fe200078e3cff */
[----:B------:R-:W-:Y:S01]  /*27d0*/  IMAD.SHL.U32 R4, R8, 0x10, RZ ;  /* 0x0000001008047824 */ /* 0x000fe200078e00ff */
[----:B------:R-:W-:Y:S01]  /*27e0*/  LOP3.LUT R12, R12, R5, RZ, 0x3c, !PT ;  /* 0x000000050c0c7212 */ /* 0x000fe200078e3cff */
[----:B------:R-:W-:Y:S02]  /*27f0*/  UIADD3.X UR4, UPT, UPT, UR4, -0x1, URZ, UP0, !UPT ;  /* 0xffffffff04047890 */ /* 0x000fe400087fe4ff */
[----:B------:R-:W-:Y:S01]  /*2800*/  IMAD.SHL.U32 R10, R11, 0x2, RZ ;  /* 0x000000020b0a7824 */ /* 0x000fe200078e00ff */
[----:B------:R-:W-:-:S04]  /*2810*/  UISETP.NE.U32.AND UP0, UPT, UR8, URZ, UPT ;  /* 0x000000ff0800728c */ /* 0x000fc8000bf05070 */
[----:B------:R-:W-:Y:S01]  /*2820*/  LOP3.LUT R11, R11, R10, R4, 0x96, !PT ;  /* 0x0000000a0b0b7212 */ /* 0x000fe200078e9604 */
[----:B------:R-:W-:Y:S01]  /*2830*/  IMAD.SHL.U32 R4, R12, 0x2, RZ ;  /* 0x000000020c047824 */ /* 0x000fe200078e00ff */
[----:B------:R-:W-:Y:S02]  /*2840*/  UISETP.NE.AND.EX UP0, UPT, UR4, URZ, UPT, UP0 ;  /* 0x000000ff0400728c */ /* 0x000fe4000bf05300 */
[----:B------:R-:W-:Y:S02]  /*2850*/  LOP3.LUT R10, R11, R8, RZ, 0x3c, !PT ;  /* 0x000000080b0a7212 */ /* 0x000fe400078e3cff */
[----:B------:R-:W-:-:S03]  /*2860*/  SHF.R.U32.HI R11, RZ, 0x2, R6 ;  /* 0x00000002ff0b7819 */ /* 0x000fc60000011606 */
[----:B------:R-:W-:Y:S01]  /*2870*/  IMAD.SHL.U32 R5, R10, 0x10, RZ ;  /* 0x000000100a057824 */ /* 0x000fe200078e00ff */
[----:B------:R-:W-:-:S04]  /*2880*/  LOP3.LUT R11, R11, R6, RZ, 0x3c, !PT ;  /* 0x000000060b0b7212 */ /* 0x000fc800078e3cff */
[----:B------:R-:W-:Y:S02]  /*2890*/  LOP3.LUT R5, R12, R4, R5, 0x96, !PT ;  /* 0x000000040c057212 */ /* 0x000fe400078e9605 */
[----:B------:R-:W-:Y:S02]  /*28a0*/  SHF.R.U32.HI R12, RZ, 0x2, R7 ;  /* 0x00000002ff0c7819 */ /* 0x000fe40000011607 */
[----:B------:R-:W-:Y:S01]  /*28b0*/  LOP3.LUT R6, R5, R10, RZ, 0x3c, !PT ;  /* 0x0000000a05067212 */ /* 0x000fe200078e3cff */
[----:B------:R-:W-:Y:S01]  /*28c0*/  IMAD.SHL.U32 R5, R11, 0x2, RZ ;  /* 0x000000020b057824 */ /* 0x000fe200078e00ff */
[----:B------:R-:W-:Y:S02]  /*28d0*/  LOP3.LUT R12, R12, R7, RZ, 0x3c, !PT ;  /* 0x000000070c0c7212 */ /* 0x000fe400078e3cff */
[----:B------:R-:W-:Y:S01]  /*28e0*/  SHF.R.U32.HI R7, RZ, 0x2, R8 ;  /* 0x00000002ff077819 */ /* 0x000fe20000011608 */
[----:B------:R-:W-:Y:S01]  /*28f0*/  IMAD.SHL.U32 R4, R6, 0x10, RZ ;  /* 0x0000001006047824 */ /* 0x000fe200078e00ff */
[----:B------:R-:W-:-:S02]  /*2900*/  SHF.R.U32.HI R15, RZ, 0x2, R6 ;  /* 0x00000002ff0f7819 */ /* 0x000fc40000011606 */
[----:B------:R-:W-:Y:S02]  /*2910*/  LOP3.LUT R7, R7, R8, RZ, 0x3c, !PT ;  /* 0x0000000807077212 */ /* 0x000fe400078e3cff */
[----:B------:R-:W-:Y:S01]  /*2920*/  LOP3.LUT R5, R11, R5, R4, 0x96, !PT ;  /* 0x000000050b057212 */ /* 0x000fe200078e9604 */
[----:B------:R-:W-:Y:S01]  /*2930*/  IMAD.SHL.U32 R4, R12, 0x2, RZ ;  /* 0x000000020c047824 */ /* 0x000fe200078e00ff */
[----:B------:R-:W-:Y:S02]  /*2940*/  SHF.R.U32.HI R11, RZ, 0x2, R10 ;  /* 0x00000002ff0b7819 */ /* 0x000fe4000001160a */
[----:B------:R-:W-:Y:S02]  /*2950*/  LOP3.LUT R14, R5, R6, RZ, 0x3c, !PT ;  /* 0x00000006050e7212 */ /* 0x000fe400078e3cff */
[----:B------:R-:W-:Y:S02]  /*2960*/  LOP3.LUT R11, R11, R10, RZ, 0x3c, !PT ;  /* 0x0000000a0b0b7212 */ /* 0x000fe400078e3cff */
[----:B------:R-:W-:Y:S01]  /*2970*/  LOP3.LUT R15, R15, R6, RZ, 0x3c, !PT ;  /* 0x000000060f0f7212 */ /* 0x000fe200078e3cff */
[----:B------:R-:W-:Y:S01]  /*2980*/  IMAD.SHL.U32 R5, R14, 0x10, RZ ;  /* 0x000000100e057824 */ /* 0x000fe200078e00ff */
[----:B------:R-:W-:-:S04]  /*2990*/  SHF.R.U32.HI R19, RZ, 0x2, R14 ;  /* 0x00000002ff137819 */ /* 0x000fc8000001160e */
[----:B------:R-:W-:Y:S01]  /*29a0*/  LOP3.LUT R5, R12, R4, R5, 0x96, !PT ;  /* 0x000000040c057212 */ /* 0x000fe200078e9605 */
[----:B------:R-:W-:Y:S01]  /*29b0*/  IMAD.IADD R12, R10, 0x1, R9 ;  /* 0x000000010a0c7824 */ /* 0x000fe200078e0209 */
[----:B------:R-:W-:Y:S02]  /*29c0*/  IADD3 R10, PT, PT, R9, 0x587c5, R6 ;  /* 0x000587c5090a7810 */ /* 0x000fe40007ffe006 */
[----:B------:R-:W-:Y:S01]  /*29d0*/  LOP3.LUT R4, R5, R14, RZ, 0x3c, !PT ;  /* 0x0000000e05047212 */ /* 0x000fe200078e3cff */
[----:B------:R-:W-:Y:S01]  /*29e0*/  IMAD.SHL.U32 R5, R7, 0x2, RZ ;  /* 0x0000000207057824 */ /* 0x000fe200078e00ff */
[----:B------:R-:W-:Y:S02]  /*29f0*/  I2FP.F32.U32 R10, R10 ;  /* 0x0000000a000a7245 */ /* 0x000fe40000201000 */
[----:B------:R-:W-:Y:S01]  /*2a00*/  LOP3.LUT R19, R19, R14, RZ, 0x3c, !PT ;  /* 0x0000000e13137212 */ /* 0x000fe200078e3cff */
[----:B------:R-:W-:Y:S01]  /*2a10*/  IMAD.SHL.U32 R8, R4, 0x10, RZ ;  /* 0x0000001004087824 */ /* 0x000fe200078e00ff */
[----:B------:R-:W-:Y:S01]  /*2a20*/  I2FP.F32.U32 R12, R12 ;  /* 0x0000000c000c7245 */ /* 0x000fe20000201000 */
[----:B------:R-:W-:-:S03]  /*2a30*/  FFMA R16, R10, R23, 1.1641532182693481445e-10 ;  /* 0x2f0000000a107423 */ /* 0x000fc60000000017 */
[----:B------:R-:W-:Y:S01]  /*2a40*/  LOP3.LUT R5, R7, R5, R8, 0x96, !PT ;  /* 0x0000000507057212 */ /* 0x000fe200078e9608 */
[----:B------:R-:W-:Y:S02]  /*2a50*/  IMAD.SHL.U32 R7, R11, 0x2, RZ ;  /* 0x000000020b077824 */ /* 0x000fe400078e00ff */
[----:B------:R-:W-:Y:S01]  /*2a60*/  FFMA R12, R12, R23, 1.1641532182693481445e-10 ;  /* 0x2f0000000c0c7423 */ /* 0x000fe20000000017 */
[----:B-1----:R-:W1:Y:S01]  /*2a70*/  F2F.F64.F32 R16, R16 ;  /* 0x0000001000107310 */ /* 0x002e620000201800 */
[----:B------:R-:W-:-:S05]  /*2a80*/  LOP3.LUT R5, R5, R4, RZ, 0x3c, !PT ;  /* 0x0000000405057212 */ /* 0x000fca00078e3cff */
[----:B------:R-:W-:Y:S02]  /*2a90*/  IMAD.SHL.U32 R8, R5, 0x10, RZ ;  /* 0x0000001005087824 */ /* 0x000fe400078e00ff */
[----:B------:R-:W2:Y:S03]  /*2aa0*/  F2F.F64.F32 R12, R12 ;  /* 0x0000000c000c7310 */ /* 0x000ea60000201800 */
[----:B------:R-:W-:Y:S02]  /*2ab0*/  LOP3.LUT R8, R11, R7, R8, 0x96, !PT ;  /* 0x000000070b087212 */ /* 0x000fe400078e9608 */
[----:B------:R-:W-:Y:S01]  /*2ac0*/  IADD3 R7, PT, PT, R9, 0xb0f8a, R14 ;  /* 0x000b0f8a09077810 */ /* 0x000fe20007ffe00e */
[----:B------:R-:W-:Y:S01]  /*2ad0*/  IMAD.SHL.U32 R14, R19, 0x2, RZ ;  /* 0x00000002130e7824 */ /* 0x000fe200078e00ff */
[----:B------:R-:W-:Y:S01]  /*2ae0*/  LOP3.LUT R6, R8, R5, RZ, 0x3c, !PT ;  /* 0x0000000508067212 */ /* 0x000fe200078e3cff */
[----:B-1----:R-:W-:Y:S01]  /*2af0*/  DMUL R16, R16, R16 ;  /* 0x0000001010107228 */ /* 0x002fe20000000000 */
[----:B------:R-:W-:Y:S01]  /*2b00*/  I2FP.F32.U32 R10, R7 ;  /* 0x00000007000a7245 */ /* 0x000fe20000201000 */
[----:B------:R-:W-:Y:S01]  /*2b10*/  IMAD.SHL.U32 R7, R15, 0x2, RZ ;  /* 0x000000020f077824 */ /* 0x000fe200078e00ff */
[----:B------:R-:W-:Y:S01]  /*2b20*/  IADD3 R11, PT, PT, R9, 0x10974f, R4 ;  /* 0x0010974f090b7810 */ /* 0x000fe20007ffe004 */
[----:B------:R-:W-:-:S02]  /*2b30*/  IMAD.SHL.U32 R8, R6, 0x10, RZ ;  /* 0x0000001006087824 */ /* 0x000fc400078e00ff */
[----:B------:R-:W-:Y:S02]  /*2b40*/  FFMA R10, R10, R23, 1.1641532182693481445e-10 ;  /* 0x2f0000000a0a7423 */ /* 0x000fe40000000017 */
[----:B--2---:R-:W-:Y:S01]  /*2b50*/  DFMA R16, R12, R12, R16 ;  /* 0x0000000c0c10722b */ /* 0x004fe20000000010 */
[----:B------:R-:W-:Y:S02]  /*2b60*/  LOP3.LUT R7, R15, R7, R8, 0x96, !PT ;  /* 0x000000070f077212 */ /* 0x000fe400078e9608 */
[----:B------:R-:W-:Y:S02]  /*2b70*/  I2FP.F32.U32 R8, R11 ;  /* 0x0000000b00087245 */ /* 0x000fe40000201000 */
[----:B------:R-:W-:Y:S01]  /*2b80*/  LOP3.LUT R7, R7, R6, RZ, 0x3c, !PT ;  /* 0x0000000607077212 */ /* 0x000fe200078e3cff */
[----:B------:R-:W-:Y:S01]  /*2b90*/  F2F.F64.F32 R10, R10 ;  /* 0x0000000a000a7310 */ /* 0x000fe20000201800 */
[C---:B------:R-:W-:Y:S01]  /*2ba0*/  IADD3 R15, PT, PT, R9.reuse, 0x161f14, R5 ;  /* 0x00161f14090f7810 */ /* 0x040fe20007ffe005 */
[----:B------:R-:W-:Y:S01]  /*2bb0*/  FFMA R20, R8, R23, 1.1641532182693481445e-10 ;  /* 0x2f00000008147423 */ /* 0x000fe20000000017 */
[----:B------:R-:W-:Y:S01]  /*2bc0*/  IADD3 R25, PT, PT, R9, 0x212e9e, R7 ;  /* 0x00212e9e09197810 */ /* 0x000fe20007ffe007 */
[----:B------:R-:W-:Y:S01]  /*2bd0*/  IMAD.SHL.U32 R8, R7, 0x10, RZ ;  /* 0x0000001007087824 */ /* 0x000fe200078e00ff */
[----:B------:R-:W-:Y:S01]  /*2be0*/  I2FP.F32.U32 R18, R15 ;  /* 0x0000000f00127245 */ /* 0x000fe20000201000 */
[----:B------:R-:W-:Y:S01]  /*2bf0*/  DSETP.GTU.AND P0, PT, R16, 1, PT ;  /* 0x3ff000001000742a */ /* 0x000fe20003f0c000 */
[----:B------:R-:W-:Y:S01]  /*2c00*/  IADD3 R15, PT, PT, R9, 0x1ba6d9, R6 ;  /* 0x001ba6d9090f7810 */ /* 0x000fe20007ffe006 */
[----:B------:R-:W1:Y:S01]  /*2c10*/  F2F.F64.F32 R20, R20 ;  /* 0x0000001400147310 */ /* 0x000e620000201800 */
[----:B------:R-:W-:Y:S01]  /*2c20*/  LOP3.LUT R8, R19, R14, R8, 0x96, !PT ;  /* 0x0000000e13087212 */ /* 0x000fe200078e9608 */
[----:B------:R-:W-:Y:S01]  /*2c30*/  FFMA R14, R18, R23, 1.1641532182693481445e-10 ;  /* 0x2f000000120e7423 */ /* 0x000fe20000000017 */
[----:B------:R-:W-:-:S02]  /*2c40*/  I2FP.F32.U32 R18, R15 ;  /* 0x0000000f00127245 */ /* 0x000fc40000201000 */
[----:B------:R-:W-:-:S03]  /*2c50*/  LOP3.LUT R8, R8, R7, RZ, 0x3c, !PT ;  /* 0x0000000708087212 */ /* 0x000fc600078e3cff */
[----:B------:R-:W-:Y:S01]  /*2c60*/  FFMA R24, R18, R23, 1.1641532182693481445e-10 ;  /* 0x2f00000012187423 */ /* 0x000fe20000000017 */
[C---:B------:R-:W-:Y:S01]  /*2c70*/  IADD3 R19, PT, PT, R9.reuse, 0x26b663, R8 ;  /* 0x0026b66309137810 */ /* 0x040fe20007ffe008 */
[----:B------:R-:W-:Y:S01]  /*2c80*/  F2F.F64.F32 R14, R14 ;  /* 0x0000000e000e7310 */ /* 0x000fe20000201800 */
[----:B------:R-:W-:Y:S02]  /*2c90*/  VIADD R9, R9, 0x2c3e28 ;  /* 0x002c3e2809097836 */ /* 0x000fe40000000000 */
[----:B------:R-:W-:Y:S01]  /*2ca0*/  I2FP.F32.U32 R26, R19 ;  /* 0x00000013001a7245 */ /* 0x000fe20000201000 */
[----:B-1----:R-:W-:-:S04]  /*2cb0*/  DMUL R20, R20, R20 ;  /* 0x0000001414147228 */ /* 0x002fc80000000000 */
[----:B------:R-:W1:Y:S01]  /*2cc0*/  F2F.F64.F32 R18, R24 ;  /* 0x0000001800127310 */ /* 0x000e620000201800 */
[----:B------:R-:W-:Y:S01]  /*2cd0*/  FFMA R27, R26, R23, 1.1641532182693481445e-10 ;  /* 0x2f0000001a1b7423 */ /* 0x000fe20000000017 */
[----:B------:R-:W-:Y:S02]  /*2ce0*/  I2FP.F32.U32 R26, R25 ;  /* 0x00000019001a7245 */ /* 0x000fe40000201000 */
[----:B------:R-:W-:-:S03]  /*2cf0*/  DFMA R20, R10, R10, R20 ;  /* 0x0000000a0a14722b */ /* 0x000fc60000000014 */
[----:B------:R-:W-:Y:S01]  /*2d00*/  FFMA R11, R26, R23, 1.1641532182693481445e-10 ;  /* 0x2f0000001a0b7423 */ /* 0x000fe20000000017 */
[----:B------:R-:W2:Y:S04]  /*2d10*/  F2F.F64.F32 R12, R27 ;  /* 0x0000001b000c7310 */ /* 0x000ea80000201800 */
[----:B------:R-:W-:Y:S02]  /*2d20*/  DSETP.GTU.AND P1, PT, R20, 1, PT ;  /* 0x3ff000001400742a */ /* 0x000fe40003f2c000 */
[----:B-1----:R-:W-:Y:S02]  /*2d30*/  DMUL R18, R18, R18 ;  /* 0x0000001212127228 */ /* 0x002fe40000000000 */
[----:B------:R-:W1:Y:S01]  /*2d40*/  F2F.F64.F32 R10, R11 ;  /* 0x0000000b000a7310 */ /* 0x000e620000201800 */
[----:B--2---:R-:W-:-:S05]  /*2d50*/  DMUL R12, R12, R12 ;  /* 0x0000000c0c0c7228 */ /* 0x004fca0000000000 */
[----:B------:R-:W-:Y:S01]  /*2d60*/  DFMA R18, R14, R14, R18 ;  /* 0x0000000e0e12722b */ /* 0x000fe20000000012 */
[----:B------:R-:W-:Y:S02]  /*2d70*/  VIADD R14, R22, 0x1 ;  /* 0x00000001160e7836 */ /* 0x000fe40000000000 */
[----:B------:R-:W-:Y:S01]  /*2d80*/  @P0 IMAD.MOV R14, RZ, RZ, R22 ;  /* 0x000000ffff0e0224 */ /* 0x000fe200078e0216 */
[----:B------:R-:W-:Y:S02]  /*2d90*/  DSETP.LE.OR P0, PT, R16, 1, !P1 ;  /* 0x3ff000001000742a */ /* 0x000fe40004f03400 */
[----:B-1----:R-:W-:Y:S02]  /*2da0*/  DFMA R12, R10, R10, R12 ;  /* 0x0000000a0a0c722b */ /* 0x002fe4000000000c */
[C---:B------:R-:W-:Y:S01]  /*2db0*/  DSETP.GTU.AND P2, PT, R18.reuse, 1, PT ;  /* 0x3ff000001200742a */ /* 0x040fe20003f4c000 */
[----:B------:R-:W-:Y:S01]  /*2dc0*/  VIADD R10, R14, 0x1 ;  /* 0x000000010e0a7836 */ /* 0x000fe20000000000 */
[----:B------:R-:W-:Y:S01]  /*2dd0*/  DSETP.LE.OR P0, PT, R18, 1, P0 ;  /* 0x3ff000001200742a */ /* 0x000fe20000703400 */
[----:B------:R-:W-:-:S03]  /*2de0*/  @P1 IMAD.MOV R10, RZ, RZ, R14 ;  /* 0x000000ffff0a1224 */ /* 0x000fc600078e020e */
[C---:B------:R-:W-:Y:S01]  /*2df0*/  DSETP.GTU.AND P1, PT, R12.reuse, 1, PT ;  /* 0x3ff000000c00742a */ /* 0x040fe20003f2c000 */
[----:B------:R-:W-:Y:S01]  /*2e00*/  VIADD R11, R10, 0x1 ;  /* 0x000000010a0b7836 */ /* 0x000fe20000000000 */
[----:B------:R-:W-:-:S06]  /*2e10*/  DSETP.LE.OR P0, PT, R12, 1, P0 ;  /* 0x3ff000000c00742a */ /* 0x000fcc0000703400 */
[----:B------:R-:W-:-:S04]  /*2e20*/  @P2 IMAD.MOV R11, RZ, RZ, R10 ;  /* 0x000000ffff0b2224 */ /* 0x000fc800078e020a */
[----:B------:R-:W-:Y:S02]  /*2e30*/  VIADD R22, R11, 0x1 ;  /* 0x000000010b167836 */ /* 0x000fe40000000000 */
[----:B------:R-:W-:-:S05]  /*2e40*/  @P1 IMAD.MOV R22, RZ, RZ, R11 ;  /* 0x000000ffff161224 */ /* 0x000fca00078e020b */
[----:B------:R1:W-:Y:S01]  /*2e50*/  @P0 STS [R3], R22 ;  /* 0x0000001603000388 */ /* 0x0003e20000000800 */
[----:B------:R-:W-:Y:S05]  /*2e60*/  BRA.U UP0, `(.L_x_13) ;  /* 0xfffffff900447547 */ /* 0x000fea000b83ffff */
[----:B------:R-:W-:Y:S01]  /*2e70*/  BAR.SYNC.DEFER_BLOCKING 0x0 ;  /* 0x0000000000007b1d */ /* 0x000fe20000010000 */
[----:B------:R-:W-:-:S13]  /*2e80*/  ISETP.NE.AND P0, PT, R0, RZ, PT ;  /* 0x000000ff0000720c */ /* 0x000fda0003f05270 */
[----:B------:R-:W-:Y:S05]  /*2e90*/  @P0 EXIT ;  /* 0x000000000000094d */ /* 0x000fea0003800000 */
[----:B------:R-:W0:Y:S02]  /*2ea0*/  LDC.64 R4, c[0x0][0x380] ;  /* 0x0000e000ff047b82 */ /* 0x000e240000000a00 */
[----:B01----:R-:W-:-:S05]  /*2eb0*/  IMAD.WIDE.U32 R2, R2, 0x4, R4 ;  /* 0x0000000402027825 */ /* 0x003fca00078e0004 */
[----:B------:R0:W5:Y:S01]  /*2ec0*/  LDG.E R27, desc[UR6][R2.64] ;  /* 0x00000006021b7981 */ /* 0x000162000c1e1900 */
[----:B------:R-:W-:-:S07]  /*2ed0*/  IMAD.MOV.U32 R0, RZ, RZ, 0x40 ;  /* 0x00000040ff007424 */ /* 0x000fce00078e00ff */
.L_x_14:
[----:B------:R-:W1:Y:S04]  /*2ee0*/  LDS.128 R16, [R0+UR5+-0x40] ;  /* 0xffffc00500107984 */ /* 0x000e680008000c00 */
[----:B------:R-:W2:Y:S04]  /*2ef0*/  LDS.128 R20, [R0+UR5+-0x30] ;  /* 0xffffd00500147984 */ /* 0x000ea80008000c00 */
[----:B------:R-:W3:Y:S04]  /*2f00*/  LDS.128 R4, [R0+UR5+-0x20] ;  /* 0xffffe00500047984 */ /* 0x000ee80008000c00 */
[----:B------:R-:W4:Y:S04]  /*2f10*/  LDS.128 R8, [R0+UR5+-0x10] ;  /* 0xfffff00500087984 */ /* 0x000f280008000c00 */
[----:B------:R-:W0:Y:S01]  /*2f20*/  LDS.128 R12, [R0+UR5] ;  /* 0x00000005000c7984 */ /* 0x000e220008000c00 */
[----:B-1---5:R-:W-:-:S04]  /*2f30*/  IADD3 R16, PT, PT, R17, R27, R16 ;  /* 0x0000001b11107210 */ /* 0x022fc80007ffe010 */
[----:B------:R-:W-:Y:S02]  /*2f40*/  IADD3 R24, PT, PT, R19, R16, R18 ;  /* 0x0000001013187210 */ /* 0x000fe40007ffe012 */
[----:B------:R-:W1:Y:S02]  /*2f50*/  LDS.128 R16, [R0+UR5+0x10] ;  /* 0x0000100500107984 */ /* 0x000e640008000c00 */
[----:B--2---:R-:W-:-:S04]  /*2f60*/  IADD3 R20, PT, PT, R21, R24, R20 ;  /* 0x0000001815147210 */ /* 0x004fc80007ffe014 */
[----:B------:R-:W-:Y:S02]  /*2f70*/  IADD3 R24, PT, PT, R23, R20, R22 ;  /* 0x0000001417187210 */ /* 0x000fe40007ffe016 */
[----:B------:R-:W2:Y:S02]  /*2f80*/  LDS.128 R20, [R0+UR5+0x20] ;  /* 0x0000200500147984 */ /* 0x000ea40008000c00 */
[----:B---3--:R-:W-:Y:S02]  /*2f90*/  IADD3 R4, PT, PT, R5, R24, R4 ;  /* 0x0000001805047210 */ /* 0x008fe40007ffe004 */
[----:B------:R3:W2:Y:S02]  /*2fa0*/  LDS.128 R24, [R0+UR5+0x30] ;  /* 0x0000300500187984 */ /* 0x0006a40008000c00 */
[----:B------:R-:W-:-:S04]  /*2fb0*/  IADD3 R4, PT, PT, R7, R4, R6 ;  /* 0x0000000407047210 */ /* 0x000fc80007ffe006 */
[----:B----4-:R-:W-:Y:S01]  /*2fc0*/  IADD3 R4, PT, PT, R9, R4, R8 ;  /* 0x0000000409047210 */ /* 0x010fe20007ffe008 */
[----:B---3--:R-:W-:-:S03]  /*2fd0*/  VIADD R0, R0, 0x80 ;  /* 0x0000008000007836 */ /* 0x008fc60000000000 */
[----:B------:R-:W-:Y:S02]  /*2fe0*/  IADD3 R4, PT, PT, R11, R4, R10 ;  /* 0x000000040b047210 */ /* 0x000fe40007ffe00a */
[----:B------:R-:W-:Y:S02]  /*2ff0*/  ISETP.NE.AND P0, PT, R0, 0x1040, PT ;  /* 0x000010400000780c */ /* 0x000fe40003f05270 */
[----:B0-----:R-:W-:-:S04]  /*3000*/  IADD3 R4, PT, PT, R13, R4, R12 ;  /* 0x000000040d047210 */ /* 0x001fc80007ffe00c */
[----:B------:R-:W-:-:S04]  /*3010*/  IADD3 R4, PT, PT, R15, R4, R14 ;  /* 0x000000040f047210 */ /* 0x000fc80007ffe00e */
[----:B-1----:R-:W-:-:S04]  /*3020*/  IADD3 R4, PT, PT, R17, R4, R16 ;  /* 0x0000000411047210 */ /* 0x002fc80007ffe010 */
[----:B------:R-:W-:-:S04]  /*3030*/  IADD3 R4, PT, PT, R19, R4, R18 ;  /* 0x0000000413047210 */ /* 0x000fc80007ffe012 */
[----:B--2---:R-:W-:-:S04]  /*3040*/  IADD3 R4, PT, PT, R21, R4, R20 ;  /* 0x0000000415047210 */ /* 0x004fc80007ffe014 */
[----:B------:R-:W-:-:S04]  /*3050*/  IADD3 R4, PT, PT, R23, R4, R22 ;  /* 0x0000000417047210 */ /* 0x000fc80007ffe016 */
[----:B------:R-:W-:-:S04]  /*3060*/  IADD3 R4, PT, PT, R25, R4, R24 ;  /* 0x0000000419047210 */ /* 0x000fc80007ffe018 */
[----:B------:R-:W-:Y:S01]  /*3070*/  IADD3 R27, PT, PT, R27, R4, R26 ;  /* 0x000000041b1b7210 */ /* 0x000fe20007ffe01a */
[----:B------:R-:W-:Y:S06]  /*3080*/  @P0 BRA `(.L_x_14) ;  /* 0xfffffffc00940947 */ /* 0x000fec000383ffff */
[----:B------:R-:W-:Y:S01]  /*3090*/  STG.E desc[UR6][R2.64], R27 ;  /* 0x0000001b02007986 */ /* 0x000fe2000c101906 */
[----:B------:R-:W-:Y:S05]  /*30a0*/  EXIT ;  /* 0x000000000000794d */ /* 0x000fea0003800000 */
.L_x_15:
        /* <DEDUP_REMOVED lines=13> */
.L_x_17:


//--------------------- .nv.global.init           --------------------------
	.section	.nv.global.init,"aw",@progbits
	.align	4
.nv.global.init:
	.type		mrg32k3aM1SubSeq,@object
	.size		mrg32k3aM1SubSeq,(mrg32k3aM2SubSeq - mrg32k3aM1SubSeq)
mrg32k3aM1SubSeq:
        /*0000*/ 	.byte	0x0b, 0xcc, 0xee, 0x04, 0x73, 0x29, 0x8b, 0x6f, 0xf6, 0x53, 0x03, 0xf6, 0x23, 0xf6, 0xea, 0xda
        /* <DEDUP_REMOVED lines=125> */
	.type		mrg32k3aM2SubSeq,@object
	.size		mrg32k3aM2SubSeq,(mrg32k3aM1 - mrg32k3aM2SubSeq)
mrg32k3aM2SubSeq:
        /* <DEDUP_REMOVED lines=126> */
	.type		mrg32k3aM1,@object
	.size		mrg32k3aM1,(mrg32k3aM1Seq - mrg32k3aM1)
mrg32k3aM1:
        /* <DEDUP_REMOVED lines=144> */
	.type		mrg32k3aM1Seq,@object
	.size		mrg32k3aM1Seq,(mrg32k3aM2 - mrg32k3aM1Seq)
mrg32k3aM1Seq:
        /* <DEDUP_REMOVED lines=144> */
	.type		mrg32k3aM2,@object
	.size		mrg32k3aM2,(mrg32k3aM2Seq - mrg32k3aM2)
mrg32k3aM2:
        /* <DEDUP_REMOVED lines=144> */
	.type		mrg32k3aM2Seq,@object
	.size		mrg32k3aM2Seq,(precalc_xorwow_matrix - mrg32k3aM2Seq)
mrg32k3aM2Seq:
        /* <DEDUP_REMOVED lines=144> */
	.type		precalc_xorwow_matrix,@object
	.size		precalc_xorwow_matrix,(precalc_xorwow_offset_matrix - precalc_xorwow_matrix)
precalc_xorwow_matrix:
        /* <DEDUP_REMOVED lines=6400> */
	.type		precalc_xorwow_offset_matrix,@object
	.size		precalc_xorwow_offset_matrix,(.L_1 - precalc_xorwow_offset_matrix)
precalc_xorwow_offset_matrix:
        /* <DEDUP_REMOVED lines=6400> */
.L_1:


//--------------------- .nv.shared.reserved.0     --------------------------
	.section	.nv.shared.reserved.0,"aw",@nobits
	.weak		__nv_reservedSMEM_offset_0_alias
	.size		__nv_reservedSMEM_offset_0_alias, 0, 64
	.other		__nv_reservedSMEM_offset_0_alias,@"STO_CUDA_RESERVED_SHARED STV_DEFAULT"
__nv_reservedSMEM_offset_0_alias:
	.zero		0
	.zero		64


//--------------------- .nv.shared._Z15fill_dart_countPi --------------------------
	.section	.nv.shared._Z15fill_dart_countPi,"aw",@nobits
	.sectionflags	@""
	.align	4
.nv.shared._Z15fill_dart_countPi:
	.zero		5120


//--------------------- .nv.constant0._Z11count_dartsPiPl --------------------------
	.section	.nv.constant0._Z11count_dartsPiPl,"a",@progbits
	.sectionflags	@""
	.align	4
.nv.constant0._Z11count_dartsPiPl:
	.zero		912


//--------------------- .nv.constant0._Z15fill_dart_countPi --------------------------
	.section	.nv.constant0._Z15fill_dart_countPi,"a",@progbits
	.sectionflags	@""
	.align	4
.nv.constant0._Z15fill_dart_countPi:
	.zero		904


//--------------------- SYMBOLS --------------------------

	.type		.nv.reservedSmem.offset0,@object
	.size		.nv.reservedSmem.offset0,0x4
	.type		.nv.reservedSmem.cap,@object
	.size		.nv.reservedSmem.cap,0x4
